//
// Generated by NVIDIA NVVM Compiler
//
// Compiler Build ID: CL-36424714
// Cuda compilation tools, release 13.0, V13.0.88
// Based on NVVM 20.0.0
//

.version 9.0
.target sm_100
.address_size 64

	// .globl	_Z7render2PPjP14parallelPixelsi
.func  (.param .b64 func_retval0) __internal_accurate_pow
(
	.param .b64 __internal_accurate_pow_param_0,
	.param .b64 __internal_accurate_pow_param_1
)
;
.global .align 4 .u32 xresdev = 800;
.global .align 4 .u32 yresdev = 600;
.global .align 8 .f64 aspectdev = 0d3FF55554FBDAD752;
.global .align 8 .u64 obj_listdev;
.global .align 8 .b8 lightsdev[384];
.global .align 4 .u32 lnumdev;
.global .align 8 .b8 camdev[56];
.global .align 8 .b8 uranddev[24576];
.global .align 4 .b8 iranddev[4096];

.visible .entry _Z7render2PPjP14parallelPixelsi(
	.param .u64 .ptr .align 1 _Z7render2PPjP14parallelPixelsi_param_0,
	.param .u64 .ptr .align 1 _Z7render2PPjP14parallelPixelsi_param_1,
	.param .u32 _Z7render2PPjP14parallelPixelsi_param_2
)
{
	.reg .pred 	%p<125>;
	.reg .b32 	%r<169>;
	.reg .b32 	%f<10>;
	.reg .b64 	%rd<93>;
	.reg .b64 	%fd<972>;

	ld.param.u64 	%rd19, [_Z7render2PPjP14parallelPixelsi_param_1];
	cvta.to.global.u64 	%rd20, %rd19;
	mov.u32 	%r49, %ctaid.x;
	mov.u32 	%r50, %ntid.x;
	mov.u32 	%r51, %tid.x;
	mad.lo.s32 	%r1, %r49, %r50, %r51;
	mul.wide.s32 	%rd21, %r1, 8;
	add.s64 	%rd1, %rd20, %rd21;
	ld.global.u32 	%r52, [%rd1];
	setp.eq.s32 	%p9, %r52, -1;
	@%p9 bra 	$L__BB0_85;
	ld.param.u32 	%r145, [_Z7render2PPjP14parallelPixelsi_param_2];
	ld.global.u32 	%r2, [%rd1+4];
	ld.global.u32 	%r3, [%rd1+8];
	cvt.rn.f64.s32 	%fd382, %r145;
	rcp.rn.f64 	%fd1, %fd382;
	setp.lt.s32 	%p10, %r3, 0;
	@%p10 bra 	$L__BB0_85;
	ld.param.u32 	%r146, [_Z7render2PPjP14parallelPixelsi_param_2];
	ld.param.u64 	%rd81, [_Z7render2PPjP14parallelPixelsi_param_0];
	setp.lt.s32 	%p11, %r146, 1;
	cvta.to.global.u64 	%rd22, %rd81;
	add.s64 	%rd2, %rd22, %rd21;
	@%p11 bra 	$L__BB0_75;
	mov.b32 	%r153, 0;
	mov.u32 	%r149, %r153;
$L__BB0_4:
	setp.gt.s32 	%p19, %r2, -1;
	@%p19 bra 	$L__BB0_6;
$L__BB0_5:
	add.s32 	%r9, %r149, 1;
	setp.eq.s32 	%p120, %r149, %r3;
	mov.u32 	%r149, %r9;
	@%p120 bra 	$L__BB0_85;
	bra.uni 	$L__BB0_4;
$L__BB0_6:
	mov.b32 	%r154, 0;
$L__BB0_7:
	ld.global.f64 	%fd388, [camdev+24];
	ld.global.f64 	%fd389, [camdev];
	sub.f64 	%fd390, %fd388, %fd389;
	ld.global.f64 	%fd391, [camdev+32];
	ld.global.f64 	%fd392, [camdev+8];
	sub.f64 	%fd393, %fd391, %fd392;
	ld.global.f64 	%fd394, [camdev+40];
	ld.global.f64 	%fd395, [camdev+16];
	sub.f64 	%fd396, %fd394, %fd395;
	mul.f64 	%fd397, %fd393, %fd393;
	fma.rn.f64 	%fd398, %fd390, %fd390, %fd397;
	fma.rn.f64 	%fd399, %fd396, %fd396, %fd398;
	sqrt.rn.f64 	%fd400, %fd399;
	div.rn.f64 	%fd401, %fd390, %fd400;
	div.rn.f64 	%fd402, %fd393, %fd400;
	div.rn.f64 	%fd403, %fd396, %fd400;
	mul.f64 	%fd404, %fd402, 0d0000000000000000;
	sub.f64 	%fd405, %fd403, %fd404;
	mul.f64 	%fd406, %fd401, 0d0000000000000000;
	mul.f64 	%fd407, %fd403, 0d0000000000000000;
	sub.f64 	%fd408, %fd406, %fd407;
	sub.f64 	%fd409, %fd404, %fd401;
	mul.f64 	%fd410, %fd402, %fd409;
	mul.f64 	%fd411, %fd403, %fd408;
	sub.f64 	%fd412, %fd410, %fd411;
	mul.f64 	%fd413, %fd403, %fd405;
	mul.f64 	%fd414, %fd401, %fd409;
	sub.f64 	%fd415, %fd413, %fd414;
	mul.f64 	%fd416, %fd401, %fd408;
	mul.f64 	%fd417, %fd402, %fd405;
	sub.f64 	%fd418, %fd416, %fd417;
	cvt.rn.f32.f64 	%f1, %fd405;
	cvt.rn.f32.f64 	%f2, %fd412;
	cvt.rn.f32.f64 	%f3, %fd401;
	cvt.rn.f32.f64 	%f4, %fd408;
	cvt.rn.f32.f64 	%f5, %fd415;
	cvt.rn.f32.f64 	%f6, %fd402;
	cvt.rn.f32.f64 	%f7, %fd409;
	cvt.rn.f32.f64 	%f8, %fd418;
	cvt.rn.f32.f64 	%f9, %fd403;
	cvt.rn.f64.u32 	%fd419, %r154;
	ld.global.u32 	%r66, [xresdev];
	cvt.rn.f64.s32 	%fd420, %r66;
	div.rn.f64 	%fd421, %fd419, %fd420;
	add.f64 	%fd83, %fd421, 0dBFE0000000000000;
	ld.global.u32 	%r67, [yresdev];
	cvt.rn.f64.s32 	%fd422, %r67;
	cvt.rn.f64.u32 	%fd423, %r149;
	div.rn.f64 	%fd424, %fd423, %fd422;
	add.f64 	%fd425, %fd424, 0dBFE4CCCCCCCCCCCD;
	neg.f64 	%fd426, %fd425;
	ld.global.f64 	%fd84, [aspectdev];
	div.rn.f64 	%fd85, %fd426, %fd84;
	mov.f64 	%fd427, 0d4000000000000000;
	div.rn.f64 	%fd86, %fd427, %fd420;
	cvt.f64.f32 	%fd87, %f1;
	cvt.f64.f32 	%fd88, %f2;
	cvt.f64.f32 	%fd428, %f3;
	mul.f64 	%fd89, %fd428, 0d40A3E4F54CA8ABFE;
	cvt.f64.f32 	%fd90, %f4;
	cvt.f64.f32 	%fd91, %f5;
	cvt.f64.f32 	%fd429, %f6;
	mul.f64 	%fd92, %fd429, 0d40A3E4F54CA8ABFE;
	cvt.f64.f32 	%fd93, %f7;
	cvt.f64.f32 	%fd94, %f8;
	cvt.f64.f32 	%fd430, %f9;
	mul.f64 	%fd95, %fd430, 0d40A3E4F54CA8ABFE;
	mul.f64 	%fd431, %fd88, 0d0000000000000000;
	fma.rn.f64 	%fd432, %fd87, 0d0000000000000000, %fd431;
	fma.rn.f64 	%fd433, %fd428, 0d0000000000000000, %fd432;
	add.f64 	%fd96, %fd433, %fd389;
	mul.f64 	%fd434, %fd91, 0d0000000000000000;
	fma.rn.f64 	%fd435, %fd90, 0d0000000000000000, %fd434;
	fma.rn.f64 	%fd436, %fd429, 0d0000000000000000, %fd435;
	add.f64 	%fd97, %fd436, %fd392;
	mul.f64 	%fd437, %fd94, 0d0000000000000000;
	fma.rn.f64 	%fd438, %fd93, 0d0000000000000000, %fd437;
	fma.rn.f64 	%fd439, %fd430, 0d0000000000000000, %fd438;
	add.f64 	%fd98, %fd439, %fd395;
	ld.global.u64 	%rd42, [obj_listdev];
	ld.u64 	%rd3, [%rd42+72];
	ld.global.u32 	%r13, [lnumdev];
	max.s32 	%r14, %r13, 1;
	mov.b32 	%r156, 0;
	mov.f64 	%fd806, 0d0000000000000000;
	mov.f64 	%fd807, %fd806;
	mov.f64 	%fd808, %fd806;
$L__BB0_8:
	setp.eq.s32 	%p20, %r156, 0;
	mov.f64 	%fd836, %fd85;
	mov.f64 	%fd837, %fd83;
	@%p20 bra 	$L__BB0_10;
	add.s32 	%r68, %r156, %r154;
	shl.b32 	%r69, %r68, 2;
	cvt.u64.u32 	%rd43, %r69;
	and.b64  	%rd44, %rd43, 4092;
	mov.u64 	%rd45, iranddev;
	add.s64 	%rd46, %rd45, %rd44;
	ld.global.u32 	%r70, [%rd46];
	shl.b32 	%r71, %r149, 2;
	add.s32 	%r72, %r154, %r71;
	add.s32 	%r73, %r72, %r70;
	and.b32  	%r74, %r73, 1023;
	mul.wide.u32 	%rd47, %r74, 24;
	mov.u64 	%rd48, uranddev;
	add.s64 	%rd49, %rd48, %rd47;
	ld.global.f64 	%fd440, [%rd49];
	add.s32 	%r75, %r156, %r149;
	shl.b32 	%r76, %r75, 2;
	cvt.u64.u32 	%rd50, %r76;
	and.b64  	%rd51, %rd50, 4092;
	add.s64 	%rd52, %rd45, %rd51;
	ld.global.u32 	%r77, [%rd52];
	shl.b32 	%r78, %r154, 2;
	add.s32 	%r79, %r78, %r149;
	add.s32 	%r80, %r79, %r77;
	and.b32  	%r81, %r80, 1023;
	mul.wide.u32 	%rd53, %r81, 24;
	add.s64 	%rd54, %rd48, %rd53;
	ld.global.f64 	%fd441, [%rd54+8];
	fma.rn.f64 	%fd837, %fd440, %fd86, %fd83;
	mul.f64 	%fd442, %fd86, %fd441;
	div.rn.f64 	%fd443, %fd442, %fd84;
	add.f64 	%fd836, %fd85, %fd443;
$L__BB0_10:
	setp.eq.s64 	%p21, %rd3, 0;
	fma.rn.f64 	%fd444, %fd837, 0d408F400000000000, 0d0000000000000000;
	fma.rn.f64 	%fd445, %fd836, 0d408F400000000000, 0d0000000000000000;
	mul.f64 	%fd446, %fd444, %fd87;
	fma.rn.f64 	%fd447, %fd445, %fd88, %fd446;
	add.f64 	%fd448, %fd89, %fd447;
	mul.f64 	%fd449, %fd444, %fd90;
	fma.rn.f64 	%fd450, %fd445, %fd91, %fd449;
	add.f64 	%fd451, %fd92, %fd450;
	mul.f64 	%fd452, %fd444, %fd93;
	fma.rn.f64 	%fd453, %fd445, %fd94, %fd452;
	add.f64 	%fd454, %fd95, %fd453;
	add.f64 	%fd133, %fd96, %fd448;
	add.f64 	%fd134, %fd97, %fd451;
	add.f64 	%fd135, %fd98, %fd454;
	mov.b64 	%rd85, 0;
	@%p21 bra 	$L__BB0_18;
	mov.b64 	%rd85, 0;
	mov.u64 	%rd83, %rd3;
$L__BB0_12:
	ld.f64 	%fd146, [%rd83];
	sub.f64 	%fd455, %fd96, %fd146;
	add.f64 	%fd456, %fd133, %fd133;
	ld.f64 	%fd147, [%rd83+8];
	sub.f64 	%fd457, %fd97, %fd147;
	add.f64 	%fd458, %fd134, %fd134;
	mul.f64 	%fd459, %fd458, %fd457;
	fma.rn.f64 	%fd460, %fd456, %fd455, %fd459;
	ld.f64 	%fd148, [%rd83+16];
	sub.f64 	%fd461, %fd98, %fd148;
	add.f64 	%fd462, %fd135, %fd135;
	fma.rn.f64 	%fd149, %fd462, %fd461, %fd460;
	mul.f64 	%fd463, %fd147, %fd147;
	fma.rn.f64 	%fd464, %fd146, %fd146, %fd463;
	fma.rn.f64 	%fd465, %fd148, %fd148, %fd464;
	fma.rn.f64 	%fd466, %fd96, %fd96, %fd465;
	fma.rn.f64 	%fd467, %fd97, %fd97, %fd466;
	fma.rn.f64 	%fd468, %fd98, %fd98, %fd467;
	neg.f64 	%fd469, %fd146;
	mul.f64 	%fd470, %fd96, %fd469;
	mul.f64 	%fd471, %fd97, %fd147;
	sub.f64 	%fd472, %fd470, %fd471;
	mul.f64 	%fd473, %fd98, %fd148;
	sub.f64 	%fd474, %fd472, %fd473;
	fma.rn.f64 	%fd475, %fd474, 0d4000000000000000, %fd468;
	ld.f64 	%fd150, [%rd83+24];
	mul.f64 	%fd476, %fd150, %fd150;
	sub.f64 	%fd477, %fd475, %fd476;
	mul.f64 	%fd478, %fd134, %fd134;
	fma.rn.f64 	%fd479, %fd133, %fd133, %fd478;
	fma.rn.f64 	%fd480, %fd135, %fd135, %fd479;
	mul.f64 	%fd481, %fd480, 0dC010000000000000;
	mul.f64 	%fd482, %fd481, %fd477;
	fma.rn.f64 	%fd151, %fd149, %fd149, %fd482;
	setp.lt.f64 	%p22, %fd151, 0d0000000000000000;
	@%p22 bra 	$L__BB0_17;
	sqrt.rn.f64 	%fd483, %fd151;
	sub.f64 	%fd484, %fd483, %fd149;
	mul.f64 	%fd485, %fd134, %fd134;
	fma.rn.f64 	%fd486, %fd133, %fd133, %fd485;
	fma.rn.f64 	%fd487, %fd135, %fd135, %fd486;
	add.f64 	%fd488, %fd487, %fd487;
	div.rn.f64 	%fd152, %fd484, %fd488;
	neg.f64 	%fd489, %fd149;
	sub.f64 	%fd490, %fd489, %fd483;
	div.rn.f64 	%fd153, %fd490, %fd488;
	setp.lt.f64 	%p23, %fd152, 0d3EB0C6F7A0B5ED8D;
	setp.lt.f64 	%p24, %fd153, 0d3EB0C6F7A0B5ED8D;
	and.pred  	%p25, %p23, %p24;
	@%p25 bra 	$L__BB0_17;
	setp.gt.f64 	%p26, %fd152, 0d3FF0000000000000;
	setp.gt.f64 	%p27, %fd153, 0d3FF0000000000000;
	and.pred  	%p28, %p26, %p27;
	@%p28 bra 	$L__BB0_17;
	selp.f64 	%fd491, %fd153, %fd152, %p23;
	selp.f64 	%fd492, %fd491, %fd153, %p24;
	setp.lt.f64 	%p31, %fd491, %fd492;
	selp.f64 	%fd493, %fd491, %fd492, %p31;
	fma.rn.f64 	%fd155, %fd133, %fd493, %fd96;
	fma.rn.f64 	%fd156, %fd134, %fd493, %fd97;
	fma.rn.f64 	%fd157, %fd135, %fd493, %fd98;
	sub.f64 	%fd494, %fd155, %fd146;
	div.rn.f64 	%fd158, %fd494, %fd150;
	sub.f64 	%fd495, %fd156, %fd147;
	div.rn.f64 	%fd159, %fd495, %fd150;
	sub.f64 	%fd496, %fd157, %fd148;
	div.rn.f64 	%fd160, %fd496, %fd150;
	mul.f64 	%fd497, %fd134, %fd159;
	fma.rn.f64 	%fd498, %fd133, %fd158, %fd497;
	fma.rn.f64 	%fd499, %fd135, %fd160, %fd498;
	add.f64 	%fd500, %fd499, %fd499;
	mul.f64 	%fd501, %fd158, %fd500;
	sub.f64 	%fd502, %fd501, %fd133;
	neg.f64 	%fd503, %fd502;
	mul.f64 	%fd504, %fd159, %fd500;
	sub.f64 	%fd505, %fd504, %fd134;
	neg.f64 	%fd506, %fd505;
	mul.f64 	%fd507, %fd160, %fd500;
	sub.f64 	%fd508, %fd507, %fd135;
	neg.f64 	%fd509, %fd508;
	mul.f64 	%fd510, %fd505, %fd505;
	fma.rn.f64 	%fd511, %fd502, %fd502, %fd510;
	fma.rn.f64 	%fd512, %fd508, %fd508, %fd511;
	sqrt.rn.f64 	%fd513, %fd512;
	div.rn.f64 	%fd161, %fd503, %fd513;
	div.rn.f64 	%fd162, %fd506, %fd513;
	div.rn.f64 	%fd163, %fd509, %fd513;
	setp.ne.s64 	%p32, %rd85, 0;
	setp.geu.f64 	%p33, %fd493, %fd848;
	and.pred  	%p34, %p32, %p33;
	@%p34 bra 	$L__BB0_17;
	mov.f64 	%fd848, %fd493;
	mov.f64 	%fd849, %fd163;
	mov.f64 	%fd850, %fd162;
	mov.f64 	%fd851, %fd161;
	mov.f64 	%fd852, %fd160;
	mov.f64 	%fd853, %fd159;
	mov.f64 	%fd854, %fd158;
	mov.f64 	%fd855, %fd157;
	mov.f64 	%fd856, %fd156;
	mov.f64 	%fd857, %fd155;
	mov.u64 	%rd85, %rd83;
$L__BB0_17:
	ld.u64 	%rd83, [%rd83+72];
	setp.ne.s64 	%p35, %rd83, 0;
	@%p35 bra 	$L__BB0_12;
$L__BB0_18:
	setp.eq.s64 	%p37, %rd85, 0;
	mov.pred 	%p122, -1;
	mov.f64 	%fd890, 0d0000000000000000;
	mov.f64 	%fd891, %fd890;
	mov.f64 	%fd892, %fd890;
	@%p37 bra 	$L__BB0_40;
	setp.gt.s32 	%p38, %r13, 0;
	mov.f64 	%fd890, 0d0000000000000000;
	@%p38 bra 	$L__BB0_20;
	bra.uni 	$L__BB0_38;
$L__BB0_20:
	mov.f64 	%fd892, 0d0000000000000000;
	mov.b32 	%r158, 0;
	mov.f64 	%fd891, %fd892;
	mov.f64 	%fd890, %fd892;
$L__BB0_21:
	mul.wide.u32 	%rd57, %r158, 24;
	mov.u64 	%rd58, lightsdev;
	add.s64 	%rd59, %rd58, %rd57;
	ld.global.f64 	%fd517, [%rd59];
	sub.f64 	%fd187, %fd517, %fd857;
	ld.global.f64 	%fd518, [%rd59+8];
	sub.f64 	%fd188, %fd518, %fd856;
	ld.global.f64 	%fd519, [%rd59+16];
	sub.f64 	%fd189, %fd519, %fd855;
	mov.u64 	%rd87, %rd3;
	@%p21 bra 	$L__BB0_26;
$L__BB0_22:
	ld.f64 	%fd520, [%rd87];
	sub.f64 	%fd521, %fd857, %fd520;
	add.f64 	%fd522, %fd187, %fd187;
	ld.f64 	%fd523, [%rd87+8];
	sub.f64 	%fd524, %fd856, %fd523;
	add.f64 	%fd525, %fd188, %fd188;
	mul.f64 	%fd526, %fd525, %fd524;
	fma.rn.f64 	%fd527, %fd522, %fd521, %fd526;
	ld.f64 	%fd528, [%rd87+16];
	sub.f64 	%fd529, %fd855, %fd528;
	add.f64 	%fd530, %fd189, %fd189;
	fma.rn.f64 	%fd190, %fd530, %fd529, %fd527;
	mul.f64 	%fd531, %fd523, %fd523;
	fma.rn.f64 	%fd532, %fd520, %fd520, %fd531;
	fma.rn.f64 	%fd533, %fd528, %fd528, %fd532;
	fma.rn.f64 	%fd534, %fd857, %fd857, %fd533;
	fma.rn.f64 	%fd535, %fd856, %fd856, %fd534;
	fma.rn.f64 	%fd536, %fd855, %fd855, %fd535;
	neg.f64 	%fd537, %fd520;
	mul.f64 	%fd538, %fd857, %fd537;
	mul.f64 	%fd539, %fd856, %fd523;
	sub.f64 	%fd540, %fd538, %fd539;
	mul.f64 	%fd541, %fd855, %fd528;
	sub.f64 	%fd542, %fd540, %fd541;
	fma.rn.f64 	%fd543, %fd542, 0d4000000000000000, %fd536;
	ld.f64 	%fd544, [%rd87+24];
	mul.f64 	%fd545, %fd544, %fd544;
	sub.f64 	%fd546, %fd543, %fd545;
	mul.f64 	%fd547, %fd188, %fd188;
	fma.rn.f64 	%fd548, %fd187, %fd187, %fd547;
	fma.rn.f64 	%fd549, %fd189, %fd189, %fd548;
	mul.f64 	%fd550, %fd549, 0dC010000000000000;
	mul.f64 	%fd551, %fd550, %fd546;
	fma.rn.f64 	%fd191, %fd190, %fd190, %fd551;
	setp.lt.f64 	%p40, %fd191, 0d0000000000000000;
	@%p40 bra 	$L__BB0_25;
	sqrt.rn.f64 	%fd552, %fd191;
	sub.f64 	%fd553, %fd552, %fd190;
	mul.f64 	%fd554, %fd188, %fd188;
	fma.rn.f64 	%fd555, %fd187, %fd187, %fd554;
	fma.rn.f64 	%fd556, %fd189, %fd189, %fd555;
	add.f64 	%fd557, %fd556, %fd556;
	div.rn.f64 	%fd192, %fd553, %fd557;
	neg.f64 	%fd558, %fd190;
	sub.f64 	%fd559, %fd558, %fd552;
	div.rn.f64 	%fd193, %fd559, %fd557;
	setp.lt.f64 	%p41, %fd192, 0d3EB0C6F7A0B5ED8D;
	setp.lt.f64 	%p42, %fd193, 0d3EB0C6F7A0B5ED8D;
	and.pred  	%p43, %p41, %p42;
	@%p43 bra 	$L__BB0_25;
	setp.leu.f64 	%p44, %fd192, 0d3FF0000000000000;
	setp.leu.f64 	%p45, %fd193, 0d3FF0000000000000;
	or.pred  	%p46, %p44, %p45;
	@%p46 bra 	$L__BB0_37;
$L__BB0_25:
	ld.u64 	%rd87, [%rd87+72];
	setp.ne.s64 	%p47, %rd87, 0;
	@%p47 bra 	$L__BB0_22;
$L__BB0_26:
	mul.f64 	%fd561, %fd188, %fd188;
	fma.rn.f64 	%fd562, %fd187, %fd187, %fd561;
	fma.rn.f64 	%fd563, %fd189, %fd189, %fd562;
	sqrt.rn.f64 	%fd564, %fd563;
	div.rn.f64 	%fd194, %fd187, %fd564;
	div.rn.f64 	%fd195, %fd188, %fd564;
	div.rn.f64 	%fd196, %fd189, %fd564;
	mul.f64 	%fd565, %fd853, %fd195;
	fma.rn.f64 	%fd566, %fd854, %fd194, %fd565;
	fma.rn.f64 	%fd197, %fd852, %fd196, %fd566;
	ld.f64 	%fd198, [%rd85+56];
	setp.leu.f64 	%p48, %fd198, 0d0000000000000000;
	mov.f64 	%fd873, 0d0000000000000000;
	@%p48 bra 	$L__BB0_36;
	mul.f64 	%fd567, %fd850, %fd195;
	fma.rn.f64 	%fd568, %fd851, %fd194, %fd567;
	fma.rn.f64 	%fd569, %fd849, %fd196, %fd568;
	max.f64 	%fd199, %fd569, 0d0000000000000000;
	{
	.reg .b32 %temp; 
	mov.b64 	{%temp, %r18}, %fd199;
	}
	{
	.reg .b32 %temp; 
	mov.b64 	{%temp, %r19}, %fd198;
	}
	shr.u32 	%r83, %r19, 20;
	and.b32  	%r84, %r83, 2047;
	add.s32 	%r85, %r84, -1012;
	mov.b64 	%rd60, %fd198;
	shl.b64 	%rd61, %rd60, %r85;
	setp.eq.s64 	%p121, %rd61, -9223372036854775808;
	setp.eq.f64 	%p49, %fd199, 0d0000000000000000;
	@%p49 bra 	$L__BB0_29;
	{ // callseq 0, 0
	.param .b64 param0;
	st.param.f64 	[param0], %fd199;
	.param .b64 param1;
	st.param.f64 	[param1], %fd198;
	.param .b64 retval0;
	call.uni (retval0), 
	__internal_accurate_pow, 
	(
	param0, 
	param1
	);
	ld.param.f64 	%fd570, [retval0];
	} // callseq 0
	setp.lt.s32 	%p50, %r18, 0;
	cvt.rzi.f64.f64 	%fd572, %fd198;
	setp.neu.f64 	%p51, %fd198, %fd572;
	neg.f64 	%fd573, %fd570;
	selp.f64 	%fd574, %fd573, %fd570, %p121;
	selp.f64 	%fd575, %fd574, %fd570, %p50;
	selp.f64 	%fd576, 0dFFF8000000000000, %fd575, %p51;
	selp.f64 	%fd872, %fd576, %fd575, %p50;
	bra.uni 	$L__BB0_30;
$L__BB0_29:
	mov.b64 	%rd62, %fd198;
	shl.b64 	%rd63, %rd62, %r85;
	setp.eq.s64 	%p52, %rd63, -9223372036854775808;
	setp.neu.f64 	%p53, %fd198, 0d3FE0000000000000;
	and.pred  	%p121, %p53, %p52;
	selp.b32 	%r89, %r18, 0, %p121;
	setp.lt.s32 	%p54, %r19, 0;
	or.b32  	%r90, %r89, 2146435072;
	selp.b32 	%r91, %r90, %r89, %p54;
	mov.b32 	%r92, 0;
	mov.b64 	%fd872, {%r92, %r91};
$L__BB0_30:
	add.f64 	%fd577, %fd199, %fd198;
	{
	.reg .b32 %temp; 
	mov.b64 	{%temp, %r93}, %fd577;
	}
	and.b32  	%r94, %r93, 2146435072;
	setp.ne.s32 	%p55, %r94, 2146435072;
	@%p55 bra 	$L__BB0_35;
	setp.eq.f64 	%p56, %fd198, 0d7FF0000000000000;
	@%p56 bra 	$L__BB0_34;
	setp.neu.f64 	%p57, %fd199, 0d7FF0000000000000;
	@%p57 bra 	$L__BB0_35;
	setp.lt.s32 	%p58, %r18, 0;
	setp.lt.s32 	%p59, %r19, 0;
	selp.b32 	%r95, 0, 2146435072, %p59;
	and.b32  	%r96, %r19, 2147483647;
	setp.ne.s32 	%p60, %r96, 1071644672;
	or.b32  	%r97, %r95, -2147483648;
	selp.b32 	%r98, %r97, %r95, %p60;
	selp.b32 	%r99, %r98, %r95, %p121;
	selp.b32 	%r100, %r99, %r95, %p58;
	mov.b32 	%r101, 0;
	mov.b64 	%fd872, {%r101, %r100};
	bra.uni 	$L__BB0_35;
$L__BB0_34:
	setp.gt.f64 	%p61, %fd199, 0d3FF0000000000000;
	selp.b32 	%r102, 2146435072, 0, %p61;
	setp.lt.s32 	%p62, %r19, 0;
	xor.b32  	%r103, %r102, 2146435072;
	selp.b32 	%r104, %r103, %r102, %p62;
	mov.b32 	%r105, 0;
	mov.b64 	%fd872, {%r105, %r104};
$L__BB0_35:
	setp.eq.f64 	%p63, %fd199, 0d3FF0000000000000;
	selp.f64 	%fd873, 0d3FF0000000000000, %fd872, %p63;
$L__BB0_36:
	max.f64 	%fd578, %fd197, 0d0000000000000000;
	ld.f64 	%fd579, [%rd85+32];
	fma.rn.f64 	%fd580, %fd578, %fd579, %fd873;
	add.f64 	%fd890, %fd890, %fd580;
	ld.f64 	%fd581, [%rd85+40];
	fma.rn.f64 	%fd582, %fd578, %fd581, %fd873;
	add.f64 	%fd891, %fd891, %fd582;
	ld.f64 	%fd583, [%rd85+48];
	fma.rn.f64 	%fd584, %fd578, %fd583, %fd873;
	add.f64 	%fd892, %fd892, %fd584;
$L__BB0_37:
	add.s32 	%r158, %r158, 1;
	setp.ne.s32 	%p64, %r158, %r13;
	@%p64 bra 	$L__BB0_21;
$L__BB0_38:
	ld.f64 	%fd217, [%rd85+64];
	setp.leu.f64 	%p66, %fd217, 0d0000000000000000;
	@%p66 bra 	$L__BB0_40;
	mul.f64 	%fd968, %fd851, 0d408F400000000000;
	mul.f64 	%fd967, %fd850, 0d408F400000000000;
	mul.f64 	%fd966, %fd849, 0d408F400000000000;
	mov.b32 	%r162, 1;
	mov.pred 	%p122, 0;
	mov.f64 	%fd965, %fd217;
	mov.f64 	%fd969, %fd855;
	mov.f64 	%fd970, %fd856;
	mov.f64 	%fd971, %fd857;
$L__BB0_40:
	@%p122 bra 	$L__BB0_73;
$L__BB0_41:
	setp.gt.s32 	%p69, %r162, 4;
	mov.pred 	%p68, 0;
	mov.f64 	%fd946, 0d0000000000000000;
	mov.f64 	%fd947, %fd946;
	mov.f64 	%fd948, %fd946;
	mov.pred 	%p124, %p68;
	@%p69 bra 	$L__BB0_72;
	mov.b64 	%rd90, 0;
	@%p21 bra 	$L__BB0_50;
	mov.b64 	%rd90, 0;
	mov.u64 	%rd88, %rd3;
$L__BB0_44:
	ld.f64 	%fd261, [%rd88];
	sub.f64 	%fd586, %fd971, %fd261;
	add.f64 	%fd587, %fd968, %fd968;
	ld.f64 	%fd262, [%rd88+8];
	sub.f64 	%fd588, %fd970, %fd262;
	add.f64 	%fd589, %fd967, %fd967;
	mul.f64 	%fd590, %fd589, %fd588;
	fma.rn.f64 	%fd591, %fd587, %fd586, %fd590;
	ld.f64 	%fd263, [%rd88+16];
	sub.f64 	%fd592, %fd969, %fd263;
	add.f64 	%fd593, %fd966, %fd966;
	fma.rn.f64 	%fd264, %fd593, %fd592, %fd591;
	mul.f64 	%fd594, %fd262, %fd262;
	fma.rn.f64 	%fd595, %fd261, %fd261, %fd594;
	fma.rn.f64 	%fd596, %fd263, %fd263, %fd595;
	fma.rn.f64 	%fd597, %fd971, %fd971, %fd596;
	fma.rn.f64 	%fd598, %fd970, %fd970, %fd597;
	fma.rn.f64 	%fd599, %fd969, %fd969, %fd598;
	neg.f64 	%fd600, %fd261;
	mul.f64 	%fd601, %fd971, %fd600;
	mul.f64 	%fd602, %fd970, %fd262;
	sub.f64 	%fd603, %fd601, %fd602;
	mul.f64 	%fd604, %fd969, %fd263;
	sub.f64 	%fd605, %fd603, %fd604;
	fma.rn.f64 	%fd606, %fd605, 0d4000000000000000, %fd599;
	ld.f64 	%fd265, [%rd88+24];
	mul.f64 	%fd607, %fd265, %fd265;
	sub.f64 	%fd608, %fd606, %fd607;
	mul.f64 	%fd609, %fd968, %fd968;
	fma.rn.f64 	%fd610, %fd967, %fd967, %fd609;
	fma.rn.f64 	%fd611, %fd966, %fd966, %fd610;
	mul.f64 	%fd612, %fd611, 0dC010000000000000;
	mul.f64 	%fd613, %fd612, %fd608;
	fma.rn.f64 	%fd266, %fd264, %fd264, %fd613;
	setp.lt.f64 	%p71, %fd266, 0d0000000000000000;
	@%p71 bra 	$L__BB0_49;
	sqrt.rn.f64 	%fd614, %fd266;
	sub.f64 	%fd615, %fd614, %fd264;
	mul.f64 	%fd616, %fd968, %fd968;
	fma.rn.f64 	%fd617, %fd967, %fd967, %fd616;
	fma.rn.f64 	%fd618, %fd966, %fd966, %fd617;
	add.f64 	%fd619, %fd618, %fd618;
	div.rn.f64 	%fd267, %fd615, %fd619;
	neg.f64 	%fd620, %fd264;
	sub.f64 	%fd621, %fd620, %fd614;
	div.rn.f64 	%fd268, %fd621, %fd619;
	setp.lt.f64 	%p72, %fd267, 0d3EB0C6F7A0B5ED8D;
	setp.lt.f64 	%p73, %fd268, 0d3EB0C6F7A0B5ED8D;
	and.pred  	%p74, %p72, %p73;
	@%p74 bra 	$L__BB0_49;
	setp.gt.f64 	%p75, %fd267, 0d3FF0000000000000;
	setp.gt.f64 	%p76, %fd268, 0d3FF0000000000000;
	and.pred  	%p77, %p75, %p76;
	@%p77 bra 	$L__BB0_49;
	selp.f64 	%fd622, %fd268, %fd267, %p72;
	selp.f64 	%fd623, %fd622, %fd268, %p73;
	setp.lt.f64 	%p80, %fd622, %fd623;
	selp.f64 	%fd624, %fd622, %fd623, %p80;
	fma.rn.f64 	%fd270, %fd968, %fd624, %fd971;
	fma.rn.f64 	%fd271, %fd967, %fd624, %fd970;
	fma.rn.f64 	%fd272, %fd966, %fd624, %fd969;
	sub.f64 	%fd625, %fd270, %fd261;
	div.rn.f64 	%fd273, %fd625, %fd265;
	sub.f64 	%fd626, %fd271, %fd262;
	div.rn.f64 	%fd274, %fd626, %fd265;
	sub.f64 	%fd627, %fd272, %fd263;
	div.rn.f64 	%fd275, %fd627, %fd265;
	mul.f64 	%fd628, %fd967, %fd274;
	fma.rn.f64 	%fd629, %fd968, %fd273, %fd628;
	fma.rn.f64 	%fd630, %fd966, %fd275, %fd629;
	add.f64 	%fd631, %fd630, %fd630;
	mul.f64 	%fd632, %fd273, %fd631;
	sub.f64 	%fd633, %fd632, %fd968;
	neg.f64 	%fd634, %fd633;
	mul.f64 	%fd635, %fd274, %fd631;
	sub.f64 	%fd636, %fd635, %fd967;
	neg.f64 	%fd637, %fd636;
	mul.f64 	%fd638, %fd275, %fd631;
	sub.f64 	%fd639, %fd638, %fd966;
	neg.f64 	%fd640, %fd639;
	mul.f64 	%fd641, %fd636, %fd636;
	fma.rn.f64 	%fd642, %fd633, %fd633, %fd641;
	fma.rn.f64 	%fd643, %fd639, %fd639, %fd642;
	sqrt.rn.f64 	%fd644, %fd643;
	div.rn.f64 	%fd276, %fd634, %fd644;
	div.rn.f64 	%fd277, %fd637, %fd644;
	div.rn.f64 	%fd278, %fd640, %fd644;
	setp.ne.s64 	%p81, %rd90, 0;
	setp.geu.f64 	%p82, %fd624, %fd961;
	and.pred  	%p83, %p81, %p82;
	@%p83 bra 	$L__BB0_49;
	mov.f64 	%fd952, %fd270;
	mov.f64 	%fd953, %fd271;
	mov.f64 	%fd954, %fd272;
	mov.f64 	%fd955, %fd273;
	mov.f64 	%fd956, %fd274;
	mov.f64 	%fd957, %fd275;
	mov.f64 	%fd958, %fd276;
	mov.f64 	%fd959, %fd277;
	mov.f64 	%fd960, %fd278;
	mov.f64 	%fd961, %fd624;
	mov.u64 	%rd90, %rd88;
$L__BB0_49:
	ld.u64 	%rd88, [%rd88+72];
	setp.ne.s64 	%p84, %rd88, 0;
	@%p84 bra 	$L__BB0_44;
$L__BB0_50:
	setp.eq.s64 	%p86, %rd90, 0;
	mov.f64 	%fd947, %fd946;
	mov.f64 	%fd948, %fd946;
	mov.pred 	%p124, %p68;
	@%p86 bra 	$L__BB0_72;
	setp.gt.s32 	%p87, %r13, 0;
	mov.f64 	%fd946, 0d0000000000000000;
	mov.f64 	%fd947, %fd946;
	mov.f64 	%fd948, %fd946;
	@%p87 bra 	$L__BB0_52;
	bra.uni 	$L__BB0_70;
$L__BB0_52:
	mov.f64 	%fd948, 0d0000000000000000;
	mov.b32 	%r161, 0;
	mov.f64 	%fd947, %fd948;
	mov.f64 	%fd946, %fd948;
$L__BB0_53:
	setp.eq.s64 	%p88, %rd3, 0;
	mul.wide.u32 	%rd67, %r161, 24;
	mov.u64 	%rd68, lightsdev;
	add.s64 	%rd69, %rd68, %rd67;
	ld.global.f64 	%fd648, [%rd69];
	sub.f64 	%fd302, %fd648, %fd952;
	ld.global.f64 	%fd649, [%rd69+8];
	sub.f64 	%fd303, %fd649, %fd953;
	ld.global.f64 	%fd650, [%rd69+16];
	sub.f64 	%fd304, %fd650, %fd954;
	mov.u64 	%rd92, %rd3;
	@%p88 bra 	$L__BB0_58;
$L__BB0_54:
	ld.f64 	%fd651, [%rd92];
	sub.f64 	%fd652, %fd952, %fd651;
	add.f64 	%fd653, %fd302, %fd302;
	ld.f64 	%fd654, [%rd92+8];
	sub.f64 	%fd655, %fd953, %fd654;
	add.f64 	%fd656, %fd303, %fd303;
	mul.f64 	%fd657, %fd656, %fd655;
	fma.rn.f64 	%fd658, %fd653, %fd652, %fd657;
	ld.f64 	%fd659, [%rd92+16];
	sub.f64 	%fd660, %fd954, %fd659;
	add.f64 	%fd661, %fd304, %fd304;
	fma.rn.f64 	%fd305, %fd661, %fd660, %fd658;
	mul.f64 	%fd662, %fd654, %fd654;
	fma.rn.f64 	%fd663, %fd651, %fd651, %fd662;
	fma.rn.f64 	%fd664, %fd659, %fd659, %fd663;
	fma.rn.f64 	%fd665, %fd952, %fd952, %fd664;
	fma.rn.f64 	%fd666, %fd953, %fd953, %fd665;
	fma.rn.f64 	%fd667, %fd954, %fd954, %fd666;
	neg.f64 	%fd668, %fd651;
	mul.f64 	%fd669, %fd952, %fd668;
	mul.f64 	%fd670, %fd953, %fd654;
	sub.f64 	%fd671, %fd669, %fd670;
	mul.f64 	%fd672, %fd954, %fd659;
	sub.f64 	%fd673, %fd671, %fd672;
	fma.rn.f64 	%fd674, %fd673, 0d4000000000000000, %fd667;
	ld.f64 	%fd675, [%rd92+24];
	mul.f64 	%fd676, %fd675, %fd675;
	sub.f64 	%fd677, %fd674, %fd676;
	mul.f64 	%fd678, %fd303, %fd303;
	fma.rn.f64 	%fd679, %fd302, %fd302, %fd678;
	fma.rn.f64 	%fd680, %fd304, %fd304, %fd679;
	mul.f64 	%fd681, %fd680, 0dC010000000000000;
	mul.f64 	%fd682, %fd681, %fd677;
	fma.rn.f64 	%fd306, %fd305, %fd305, %fd682;
	setp.lt.f64 	%p89, %fd306, 0d0000000000000000;
	@%p89 bra 	$L__BB0_57;
	sqrt.rn.f64 	%fd683, %fd306;
	sub.f64 	%fd684, %fd683, %fd305;
	mul.f64 	%fd685, %fd303, %fd303;
	fma.rn.f64 	%fd686, %fd302, %fd302, %fd685;
	fma.rn.f64 	%fd687, %fd304, %fd304, %fd686;
	add.f64 	%fd688, %fd687, %fd687;
	div.rn.f64 	%fd307, %fd684, %fd688;
	neg.f64 	%fd689, %fd305;
	sub.f64 	%fd690, %fd689, %fd683;
	div.rn.f64 	%fd308, %fd690, %fd688;
	setp.lt.f64 	%p90, %fd307, 0d3EB0C6F7A0B5ED8D;
	setp.lt.f64 	%p91, %fd308, 0d3EB0C6F7A0B5ED8D;
	and.pred  	%p92, %p90, %p91;
	@%p92 bra 	$L__BB0_57;
	setp.leu.f64 	%p93, %fd307, 0d3FF0000000000000;
	setp.leu.f64 	%p94, %fd308, 0d3FF0000000000000;
	or.pred  	%p95, %p93, %p94;
	@%p95 bra 	$L__BB0_69;
$L__BB0_57:
	ld.u64 	%rd92, [%rd92+72];
	setp.ne.s64 	%p96, %rd92, 0;
	@%p96 bra 	$L__BB0_54;
$L__BB0_58:
	mul.f64 	%fd692, %fd303, %fd303;
	fma.rn.f64 	%fd693, %fd302, %fd302, %fd692;
	fma.rn.f64 	%fd694, %fd304, %fd304, %fd693;
	sqrt.rn.f64 	%fd695, %fd694;
	div.rn.f64 	%fd309, %fd302, %fd695;
	div.rn.f64 	%fd310, %fd303, %fd695;
	div.rn.f64 	%fd311, %fd304, %fd695;
	mul.f64 	%fd696, %fd956, %fd310;
	fma.rn.f64 	%fd697, %fd955, %fd309, %fd696;
	fma.rn.f64 	%fd312, %fd957, %fd311, %fd697;
	ld.f64 	%fd313, [%rd90+56];
	setp.leu.f64 	%p97, %fd313, 0d0000000000000000;
	mov.f64 	%fd945, 0d0000000000000000;
	@%p97 bra 	$L__BB0_68;
	mul.f64 	%fd698, %fd959, %fd310;
	fma.rn.f64 	%fd699, %fd958, %fd309, %fd698;
	fma.rn.f64 	%fd700, %fd960, %fd311, %fd699;
	max.f64 	%fd314, %fd700, 0d0000000000000000;
	{
	.reg .b32 %temp; 
	mov.b64 	{%temp, %r24}, %fd314;
	}
	{
	.reg .b32 %temp; 
	mov.b64 	{%temp, %r25}, %fd313;
	}
	shr.u32 	%r108, %r25, 20;
	and.b32  	%r109, %r108, 2047;
	add.s32 	%r110, %r109, -1012;
	mov.b64 	%rd70, %fd313;
	shl.b64 	%rd71, %rd70, %r110;
	setp.eq.s64 	%p123, %rd71, -9223372036854775808;
	setp.eq.f64 	%p98, %fd314, 0d0000000000000000;
	@%p98 bra 	$L__BB0_61;
	{ // callseq 1, 0
	.param .b64 param0;
	st.param.f64 	[param0], %fd314;
	.param .b64 param1;
	st.param.f64 	[param1], %fd313;
	.param .b64 retval0;
	call.uni (retval0), 
	__internal_accurate_pow, 
	(
	param0, 
	param1
	);
	ld.param.f64 	%fd701, [retval0];
	} // callseq 1
	setp.lt.s32 	%p99, %r24, 0;
	cvt.rzi.f64.f64 	%fd703, %fd313;
	setp.neu.f64 	%p100, %fd313, %fd703;
	neg.f64 	%fd704, %fd701;
	selp.f64 	%fd705, %fd704, %fd701, %p123;
	selp.f64 	%fd706, %fd705, %fd701, %p99;
	selp.f64 	%fd707, 0dFFF8000000000000, %fd706, %p100;
	selp.f64 	%fd944, %fd707, %fd706, %p99;
	bra.uni 	$L__BB0_62;
$L__BB0_61:
	mov.b64 	%rd72, %fd313;
	shr.u32 	%r111, %r25, 20;
	and.b32  	%r112, %r111, 2047;
	add.s32 	%r113, %r112, -1012;
	shl.b64 	%rd73, %rd72, %r113;
	setp.eq.s64 	%p101, %rd73, -9223372036854775808;
	setp.neu.f64 	%p102, %fd313, 0d3FE0000000000000;
	and.pred  	%p123, %p102, %p101;
	selp.b32 	%r114, %r24, 0, %p123;
	setp.lt.s32 	%p103, %r25, 0;
	or.b32  	%r115, %r114, 2146435072;
	selp.b32 	%r116, %r115, %r114, %p103;
	mov.b32 	%r117, 0;
	mov.b64 	%fd944, {%r117, %r116};
$L__BB0_62:
	add.f64 	%fd708, %fd314, %fd313;
	{
	.reg .b32 %temp; 
	mov.b64 	{%temp, %r118}, %fd708;
	}
	and.b32  	%r119, %r118, 2146435072;
	setp.ne.s32 	%p104, %r119, 2146435072;
	@%p104 bra 	$L__BB0_67;
	setp.eq.f64 	%p105, %fd313, 0d7FF0000000000000;
	@%p105 bra 	$L__BB0_66;
	setp.neu.f64 	%p106, %fd314, 0d7FF0000000000000;
	@%p106 bra 	$L__BB0_67;
	setp.lt.s32 	%p107, %r24, 0;
	setp.lt.s32 	%p108, %r25, 0;
	selp.b32 	%r120, 0, 2146435072, %p108;
	and.b32  	%r121, %r25, 2147483647;
	setp.ne.s32 	%p109, %r121, 1071644672;
	or.b32  	%r122, %r120, -2147483648;
	selp.b32 	%r123, %r122, %r120, %p109;
	selp.b32 	%r124, %r123, %r120, %p123;
	selp.b32 	%r125, %r124, %r120, %p107;
	mov.b32 	%r126, 0;
	mov.b64 	%fd944, {%r126, %r125};
	bra.uni 	$L__BB0_67;
$L__BB0_66:
	setp.gt.f64 	%p110, %fd314, 0d3FF0000000000000;
	selp.b32 	%r127, 2146435072, 0, %p110;
	setp.lt.s32 	%p111, %r25, 0;
	xor.b32  	%r128, %r127, 2146435072;
	selp.b32 	%r129, %r128, %r127, %p111;
	mov.b32 	%r130, 0;
	mov.b64 	%fd944, {%r130, %r129};
$L__BB0_67:
	setp.eq.f64 	%p112, %fd314, 0d3FF0000000000000;
	selp.f64 	%fd945, 0d3FF0000000000000, %fd944, %p112;
$L__BB0_68:
	max.f64 	%fd709, %fd312, 0d0000000000000000;
	ld.f64 	%fd710, [%rd90+32];
	fma.rn.f64 	%fd711, %fd709, %fd710, %fd945;
	add.f64 	%fd946, %fd946, %fd711;
	ld.f64 	%fd712, [%rd90+40];
	fma.rn.f64 	%fd713, %fd709, %fd712, %fd945;
	add.f64 	%fd947, %fd947, %fd713;
	ld.f64 	%fd714, [%rd90+48];
	fma.rn.f64 	%fd715, %fd709, %fd714, %fd945;
	add.f64 	%fd948, %fd948, %fd715;
$L__BB0_69:
	add.s32 	%r161, %r161, 1;
	setp.ne.s32 	%p113, %r161, %r14;
	@%p113 bra 	$L__BB0_53;
$L__BB0_70:
	ld.f64 	%fd332, [%rd90+64];
	setp.leu.f64 	%p115, %fd332, 0d0000000000000000;
	mov.pred 	%p124, -1;
	@%p115 bra 	$L__BB0_72;
	mul.f64 	%fd968, %fd958, 0d408F400000000000;
	mul.f64 	%fd967, %fd959, 0d408F400000000000;
	mul.f64 	%fd966, %fd960, 0d408F400000000000;
	add.s32 	%r162, %r162, 1;
	mov.pred 	%p124, %p68;
	mov.f64 	%fd965, %fd332;
	mov.f64 	%fd969, %fd954;
	mov.f64 	%fd970, %fd953;
	mov.f64 	%fd971, %fd952;
$L__BB0_72:
	fma.rn.f64 	%fd890, %fd946, %fd965, %fd890;
	fma.rn.f64 	%fd891, %fd947, %fd965, %fd891;
	fma.rn.f64 	%fd892, %fd948, %fd965, %fd892;
	not.pred 	%p117, %p124;
	@%p117 bra 	$L__BB0_41;
$L__BB0_73:
	ld.param.u32 	%r147, [_Z7render2PPjP14parallelPixelsi_param_2];
	add.f64 	%fd808, %fd808, %fd890;
	add.f64 	%fd807, %fd807, %fd891;
	add.f64 	%fd806, %fd806, %fd892;
	add.s32 	%r156, %r156, 1;
	setp.eq.s32 	%p118, %r156, %r147;
	@%p118 bra 	$L__BB0_74;
	bra.uni 	$L__BB0_8;
$L__BB0_74:
	ld.param.u64 	%rd82, [_Z7render2PPjP14parallelPixelsi_param_0];
	mul.f64 	%fd716, %fd1, %fd808;
	mul.f64 	%fd717, %fd1, %fd807;
	mul.f64 	%fd718, %fd1, %fd806;
	min.f64 	%fd719, %fd716, 0d3FF0000000000000;
	mul.f64 	%fd720, %fd719, 0d406FE00000000000;
	cvt.rzi.u32.f64 	%r131, %fd720;
	shl.b32 	%r132, %r131, 16;
	and.b32  	%r133, %r132, 16711680;
	min.f64 	%fd721, %fd717, 0d3FF0000000000000;
	mul.f64 	%fd722, %fd721, 0d406FE00000000000;
	cvt.rzi.u32.f64 	%r134, %fd722;
	shl.b32 	%r135, %r134, 8;
	and.b32  	%r136, %r135, 65280;
	or.b32  	%r137, %r136, %r133;
	min.f64 	%fd723, %fd718, 0d3FF0000000000000;
	mul.f64 	%fd724, %fd723, 0d406FE00000000000;
	cvt.rzi.u32.f64 	%r138, %fd724;
	and.b32  	%r139, %r138, 255;
	or.b32  	%r140, %r137, %r139;
	cvta.to.global.u64 	%rd75, %rd82;
	mov.u32 	%r141, %ctaid.x;
	mov.u32 	%r142, %ntid.x;
	mov.u32 	%r143, %tid.x;
	mad.lo.s32 	%r144, %r141, %r142, %r143;
	mul.wide.s32 	%rd76, %r144, 8;
	add.s64 	%rd77, %rd75, %rd76;
	ld.global.u64 	%rd78, [%rd77];
	mul.wide.s32 	%rd79, %r153, 4;
	add.s64 	%rd80, %rd78, %rd79;
	st.u32 	[%rd80], %r140;
	add.s32 	%r153, %r153, 1;
	add.s32 	%r32, %r154, 1;
	setp.eq.s32 	%p119, %r154, %r2;
	mov.u32 	%r154, %r32;
	@%p119 bra 	$L__BB0_5;
	bra.uni 	$L__BB0_7;
$L__BB0_75:
	add.s32 	%r33, %r2, 1;
	mul.f64 	%fd383, %fd1, 0d0000000000000000;
	min.f64 	%fd384, %fd383, 0d3FF0000000000000;
	mul.f64 	%fd385, %fd384, 0d406FE00000000000;
	cvt.rzi.u32.f64 	%r54, %fd385;
	shl.b32 	%r55, %r54, 16;
	and.b32  	%r56, %r55, 16711680;
	shl.b32 	%r57, %r54, 8;
	and.b32  	%r58, %r57, 65280;
	or.b32  	%r59, %r58, %r56;
	and.b32  	%r60, %r54, 255;
	or.b32  	%r34, %r59, %r60;
	and.b32  	%r35, %r33, 3;
	mov.b32 	%r166, 0;
	mov.u32 	%r164, %r166;
$L__BB0_76:
	mov.u32 	%r37, %r164;
	mov.u32 	%r36, %r166;
	setp.lt.s32 	%p12, %r2, 0;
	@%p12 bra 	$L__BB0_84;
	setp.eq.s32 	%p13, %r35, 0;
	add.s32 	%r38, %r33, %r36;
	mov.u32 	%r166, %r36;
	@%p13 bra 	$L__BB0_81;
	setp.eq.s32 	%p14, %r35, 1;
	ld.global.u64 	%rd24, [%rd2];
	mul.wide.s32 	%rd25, %r36, 4;
	add.s64 	%rd26, %rd24, %rd25;
	st.u32 	[%rd26], %r34;
	add.s32 	%r166, %r36, 1;
	@%p14 bra 	$L__BB0_81;
	setp.eq.s32 	%p15, %r35, 2;
	ld.global.u64 	%rd27, [%rd2];
	add.s64 	%rd29, %rd27, %rd25;
	st.u32 	[%rd29+4], %r34;
	add.s32 	%r166, %r36, 2;
	@%p15 bra 	$L__BB0_81;
	ld.global.u64 	%rd30, [%rd2];
	add.s64 	%rd32, %rd30, %rd25;
	st.u32 	[%rd32+8], %r34;
	add.s32 	%r166, %r36, 3;
$L__BB0_81:
	setp.lt.u32 	%p16, %r2, 3;
	@%p16 bra 	$L__BB0_84;
	mov.u32 	%r167, %r166;
$L__BB0_83:
	ld.global.u64 	%rd33, [%rd2];
	mul.wide.s32 	%rd34, %r167, 4;
	add.s64 	%rd35, %rd33, %rd34;
	st.u32 	[%rd35], %r34;
	ld.global.u64 	%rd36, [%rd2];
	add.s64 	%rd37, %rd36, %rd34;
	st.u32 	[%rd37+4], %r34;
	ld.global.u64 	%rd38, [%rd2];
	add.s64 	%rd39, %rd38, %rd34;
	st.u32 	[%rd39+8], %r34;
	ld.global.u64 	%rd40, [%rd2];
	add.s64 	%rd41, %rd40, %rd34;
	st.u32 	[%rd41+12], %r34;
	add.s32 	%r167, %r167, 4;
	setp.ne.s32 	%p17, %r167, %r38;
	mov.u32 	%r166, %r38;
	@%p17 bra 	$L__BB0_83;
$L__BB0_84:
	add.s32 	%r164, %r37, 1;
	setp.ne.s32 	%p18, %r37, %r3;
	@%p18 bra 	$L__BB0_76;
$L__BB0_85:
	ret;

}
.func  (.param .b64 func_retval0) __internal_accurate_pow(
	.param .b64 __internal_accurate_pow_param_0,
	.param .b64 __internal_accurate_pow_param_1
)
{
	.reg .pred 	%p<8>;
	.reg .b32 	%r<49>;
	.reg .b32 	%f<3>;
	.reg .b64 	%fd<109>;

	ld.param.f64 	%fd10, [__internal_accurate_pow_param_0];
	ld.param.f64 	%fd11, [__internal_accurate_pow_param_1];
	{
	.reg .b32 %temp; 
	mov.b64 	{%temp, %r46}, %fd10;
	}
	{
	.reg .b32 %temp; 
	mov.b64 	{%r45, %temp}, %fd10;
	}
	shr.u32 	%r47, %r46, 20;
	setp.gt.u32 	%p1, %r46, 1048575;
	@%p1 bra 	$L__BB1_2;
	mul.f64 	%fd12, %fd10, 0d4350000000000000;
	{
	.reg .b32 %temp; 
	mov.b64 	{%temp, %r46}, %fd12;
	}
	{
	.reg .b32 %temp; 
	mov.b64 	{%r45, %temp}, %fd12;
	}
	shr.u32 	%r16, %r46, 20;
	add.s32 	%r47, %r16, -54;
$L__BB1_2:
	add.s32 	%r48, %r47, -1023;
	and.b32  	%r17, %r46, -2146435073;
	or.b32  	%r18, %r17, 1072693248;
	mov.b64 	%fd107, {%r45, %r18};
	setp.lt.u32 	%p2, %r18, 1073127583;
	@%p2 bra 	$L__BB1_4;
	{
	.reg .b32 %temp; 
	mov.b64 	{%r19, %temp}, %fd107;
	}
	{
	.reg .b32 %temp; 
	mov.b64 	{%temp, %r20}, %fd107;
	}
	add.s32 	%r21, %r20, -1048576;
	mov.b64 	%fd107, {%r19, %r21};
	add.s32 	%r48, %r47, -1022;
$L__BB1_4:
	add.f64 	%fd13, %fd107, 0dBFF0000000000000;
	add.f64 	%fd14, %fd107, 0d3FF0000000000000;
	rcp.approx.ftz.f64 	%fd15, %fd14;
	neg.f64 	%fd16, %fd14;
	fma.rn.f64 	%fd17, %fd16, %fd15, 0d3FF0000000000000;
	fma.rn.f64 	%fd18, %fd17, %fd17, %fd17;
	fma.rn.f64 	%fd19, %fd18, %fd15, %fd15;
	mul.f64 	%fd20, %fd13, %fd19;
	fma.rn.f64 	%fd21, %fd13, %fd19, %fd20;
	mul.f64 	%fd22, %fd21, %fd21;
	fma.rn.f64 	%fd23, %fd22, 0d3EB0F5FF7D2CAFE2, 0d3ED0F5D241AD3B5A;
	fma.rn.f64 	%fd24, %fd23, %fd22, 0d3EF3B20A75488A3F;
	fma.rn.f64 	%fd25, %fd24, %fd22, 0d3F1745CDE4FAECD5;
	fma.rn.f64 	%fd26, %fd25, %fd22, 0d3F3C71C7258A578B;
	fma.rn.f64 	%fd27, %fd26, %fd22, 0d3F6249249242B910;
	fma.rn.f64 	%fd28, %fd27, %fd22, 0d3F89999999999DFB;
	sub.f64 	%fd29, %fd13, %fd21;
	add.f64 	%fd30, %fd29, %fd29;
	neg.f64 	%fd31, %fd21;
	fma.rn.f64 	%fd32, %fd31, %fd13, %fd30;
	mul.f64 	%fd33, %fd19, %fd32;
	fma.rn.f64 	%fd34, %fd22, %fd28, 0d3FB5555555555555;
	mov.f64 	%fd35, 0d3FB5555555555555;
	sub.f64 	%fd36, %fd35, %fd34;
	fma.rn.f64 	%fd37, %fd22, %fd28, %fd36;
	add.f64 	%fd38, %fd37, 0dBC46A4CB00B9E7B0;
	add.f64 	%fd39, %fd34, %fd38;
	sub.f64 	%fd40, %fd34, %fd39;
	add.f64 	%fd41, %fd38, %fd40;
	mul.rn.f64 	%fd42, %fd21, %fd21;
	neg.f64 	%fd43, %fd42;
	fma.rn.f64 	%fd44, %fd21, %fd21, %fd43;
	{
	.reg .b32 %temp; 
	mov.b64 	{%r22, %temp}, %fd33;
	}
	{
	.reg .b32 %temp; 
	mov.b64 	{%temp, %r23}, %fd33;
	}
	add.s32 	%r24, %r23, 1048576;
	mov.b64 	%fd45, {%r22, %r24};
	fma.rn.f64 	%fd46, %fd21, %fd45, %fd44;
	mul.rn.f64 	%fd47, %fd42, %fd21;
	neg.f64 	%fd48, %fd47;
	fma.rn.f64 	%fd49, %fd42, %fd21, %fd48;
	fma.rn.f64 	%fd50, %fd42, %fd33, %fd49;
	fma.rn.f64 	%fd51, %fd46, %fd21, %fd50;
	mul.rn.f64 	%fd52, %fd39, %fd47;
	neg.f64 	%fd53, %fd52;
	fma.rn.f64 	%fd54, %fd39, %fd47, %fd53;
	fma.rn.f64 	%fd55, %fd39, %fd51, %fd54;
	fma.rn.f64 	%fd56, %fd41, %fd47, %fd55;
	add.f64 	%fd57, %fd52, %fd56;
	sub.f64 	%fd58, %fd52, %fd57;
	add.f64 	%fd59, %fd56, %fd58;
	add.f64 	%fd60, %fd21, %fd57;
	sub.f64 	%fd61, %fd21, %fd60;
	add.f64 	%fd62, %fd57, %fd61;
	add.f64 	%fd63, %fd59, %fd62;
	add.f64 	%fd64, %fd33, %fd63;
	add.f64 	%fd65, %fd60, %fd64;
	sub.f64 	%fd66, %fd60, %fd65;
	add.f64 	%fd67, %fd64, %fd66;
	xor.b32  	%r25, %r48, -2147483648;
	mov.b32 	%r26, 1127219200;
	mov.b64 	%fd68, {%r25, %r26};
	mov.b32 	%r27, -2147483648;
	mov.b64 	%fd69, {%r27, %r26};
	sub.f64 	%fd70, %fd68, %fd69;
	fma.rn.f64 	%fd71, %fd70, 0d3FE62E42FEFA39EF, %fd65;
	fma.rn.f64 	%fd72, %fd70, 0dBFE62E42FEFA39EF, %fd71;
	sub.f64 	%fd73, %fd72, %fd65;
	sub.f64 	%fd74, %fd67, %fd73;
	fma.rn.f64 	%fd75, %fd70, 0d3C7ABC9E3B39803F, %fd74;
	add.f64 	%fd76, %fd71, %fd75;
	sub.f64 	%fd77, %fd71, %fd76;
	add.f64 	%fd78, %fd75, %fd77;
	{
	.reg .b32 %temp; 
	mov.b64 	{%temp, %r28}, %fd11;
	}
	{
	.reg .b32 %temp; 
	mov.b64 	{%r29, %temp}, %fd11;
	}
	shl.b32 	%r30, %r28, 1;
	setp.gt.u32 	%p3, %r30, -33554433;
	and.b32  	%r31, %r28, -15728641;
	selp.b32 	%r32, %r31, %r28, %p3;
	mov.b64 	%fd79, {%r29, %r32};
	mul.rn.f64 	%fd80, %fd76, %fd79;
	neg.f64 	%fd81, %fd80;
	fma.rn.f64 	%fd82, %fd76, %fd79, %fd81;
	fma.rn.f64 	%fd83, %fd78, %fd79, %fd82;
	add.f64 	%fd4, %fd80, %fd83;
	sub.f64 	%fd84, %fd80, %fd4;
	add.f64 	%fd5, %fd83, %fd84;
	fma.rn.f64 	%fd85, %fd4, 0d3FF71547652B82FE, 0d4338000000000000;
	{
	.reg .b32 %temp; 
	mov.b64 	{%r13, %temp}, %fd85;
	}
	mov.f64 	%fd86, 0dC338000000000000;
	add.rn.f64 	%fd87, %fd85, %fd86;
	fma.rn.f64 	%fd88, %fd87, 0dBFE62E42FEFA39EF, %fd4;
	fma.rn.f64 	%fd89, %fd87, 0dBC7ABC9E3B39803F, %fd88;
	fma.rn.f64 	%fd90, %fd89, 0d3E5ADE1569CE2BDF, 0d3E928AF3FCA213EA;
	fma.rn.f64 	%fd91, %fd90, %fd89, 0d3EC71DEE62401315;
	fma.rn.f64 	%fd92, %fd91, %fd89, 0d3EFA01997C89EB71;
	fma.rn.f64 	%fd93, %fd92, %fd89, 0d3F2A01A014761F65;
	fma.rn.f64 	%fd94, %fd93, %fd89, 0d3F56C16C1852B7AF;
	fma.rn.f64 	%fd95, %fd94, %fd89, 0d3F81111111122322;
	fma.rn.f64 	%fd96, %fd95, %fd89, 0d3FA55555555502A1;
	fma.rn.f64 	%fd97, %fd96, %fd89, 0d3FC5555555555511;
	fma.rn.f64 	%fd98, %fd97, %fd89, 0d3FE000000000000B;
	fma.rn.f64 	%fd99, %fd98, %fd89, 0d3FF0000000000000;
	fma.rn.f64 	%fd100, %fd99, %fd89, 0d3FF0000000000000;
	{
	.reg .b32 %temp; 
	mov.b64 	{%r14, %temp}, %fd100;
	}
	{
	.reg .b32 %temp; 
	mov.b64 	{%temp, %r15}, %fd100;
	}
	shl.b32 	%r33, %r13, 20;
	add.s32 	%r34, %r33, %r15;
	mov.b64 	%fd108, {%r14, %r34};
	{
	.reg .b32 %temp; 
	mov.b64 	{%temp, %r35}, %fd4;
	}
	mov.b32 	%f2, %r35;
	abs.f32 	%f1, %f2;
	setp.lt.f32 	%p4, %f1, 0f4086232B;
	@%p4 bra 	$L__BB1_7;
	setp.lt.f64 	%p5, %fd4, 0d0000000000000000;
	add.f64 	%fd101, %fd4, 0d7FF0000000000000;
	selp.f64 	%fd108, 0d0000000000000000, %fd101, %p5;
	setp.geu.f32 	%p6, %f1, 0f40874800;
	@%p6 bra 	$L__BB1_7;
	shr.u32 	%r36, %r13, 31;
	add.s32 	%r37, %r13, %r36;
	shr.s32 	%r38, %r37, 1;
	shl.b32 	%r39, %r38, 20;
	add.s32 	%r40, %r15, %r39;
	mov.b64 	%fd102, {%r14, %r40};
	sub.s32 	%r41, %r13, %r38;
	shl.b32 	%r42, %r41, 20;
	add.s32 	%r43, %r42, 1072693248;
	mov.b32 	%r44, 0;
	mov.b64 	%fd103, {%r44, %r43};
	mul.f64 	%fd108, %fd103, %fd102;
$L__BB1_7:
	abs.f64 	%fd104, %fd108;
	setp.eq.f64 	%p7, %fd104, 0d7FF0000000000000;
	fma.rn.f64 	%fd105, %fd108, %fd5, %fd108;
	selp.f64 	%fd106, %fd108, %fd105, %p7;
	st.param.f64 	[func_retval0], %fd106;
	ret;

}


// ===== COMPILED SASS (sm_100) =====

	.target	sm_100

	.elftype	@"ET_EXEC"


//--------------------- .note.nv.tkinfo           --------------------------
	.section	.note.nv.tkinfo,"",@"SHT_NOTE"
	.sectionflags	@"SHF_NOTE_NV_TKINFO"
	.tkinfo
        /*0018*/ 	.word	0x00000002
        /*0030*/ 	.string	""
        /*0030*/ 	.string	"ptxas"
        /*0030*/ 	.string	"Cuda compilation tools, release 13.0, V13.0.88"
        /*0030*/ 	.string	"Build cuda_13.0.r13.0/compiler.36424714_0"
        /*0030*/ 	.string	"-arch sm_100 -m 64 "



//--------------------- .note.nv.cuinfo           --------------------------
	.section	.note.nv.cuinfo,"",@"SHT_NOTE"
	.sectionflags	@"SHF_NOTE_NV_CUINFO"
        /*0018*/ 	.short	0x0002
        /*001a*/ 	.short	0x0064
        /*001c*/ 	.short	0x0082
	.zero		2


//--------------------- .nv.info                  --------------------------
	.section	.nv.info,"",@"SHT_CUDA_INFO"
	.align	4


	//----- nvinfo : EIATTR_REGCOUNT
	.align		4
        /*0000*/ 	.byte	0x04, 0x2f
        /*0002*/ 	.short	(.L_10 - .L_9)
	.align		4
.L_9:
        /*0004*/ 	.word	index@(_Z7render2PPjP14parallelPixelsi)
        /*0008*/ 	.word	0x000000a2


	//----- nvinfo : EIATTR_FRAME_SIZE
	.align		4
.L_10:
        /*000c*/ 	.byte	0x04, 0x11
        /*000e*/ 	.short	(.L_12 - .L_11)
	.align		4
.L_11:
        /*0010*/ 	.word	index@($_Z7render2PPjP14parallelPixelsi$__internal_accurate_pow)
        /*0014*/ 	.word	0x00000000


	//----- nvinfo : EIATTR_FRAME_SIZE
	.align		4
.L_12:
        /*0018*/ 	.byte	0x04, 0x11
        /*001a*/ 	.short	(.L_14 - .L_13)
	.align		4
.L_13:
        /*001c*/ 	.word	index@($__internal_2_$__cuda_sm20_dsqrt_rn_f64_mediumpath_v1)
        /*0020*/ 	.word	0x00000000


	//----- nvinfo : EIATTR_FRAME_SIZE
	.align		4
.L_14:
        /*0024*/ 	.byte	0x04, 0x11
        /*0026*/ 	.short	(.L_16 - .L_15)
	.align		4
.L_15:
        /*0028*/ 	.word	index@($__internal_1_$__cuda_sm20_div_rn_f64_full)
        /*002c*/ 	.word	0x00000000


	//----- nvinfo : EIATTR_FRAME_SIZE
	.align		4
.L_16:
        /*0030*/ 	.byte	0x04, 0x11
        /*0032*/ 	.short	(.L_18 - .L_17)
	.align		4
.L_17:
        /*0034*/ 	.word	index@($__internal_0_$__cuda_sm20_dblrcp_rn_slowpath_v3)
        /*0038*/ 	.word	0x00000000


	//----- nvinfo : EIATTR_FRAME_SIZE
	.align		4
.L_18:
        /*003c*/ 	.byte	0x04, 0x11
        /*003e*/ 	.short	(.L_20 - .L_19)
	.align		4
.L_19:
        /*0040*/ 	.word	index@(_Z7render2PPjP14parallelPixelsi)
        /*0044*/ 	.word	0x00000000


	//----- nvinfo : EIATTR_MIN_STACK_SIZE
	.align		4
.L_20:
        /*0048*/ 	.byte	0x04, 0x12
        /*004a*/ 	.short	(.L_22 - .L_21)
	.align		4
.L_21:
        /*004c*/ 	.word	index@(_Z7render2PPjP14parallelPixelsi)
        /*0050*/ 	.word	0x00000000
.L_22:


//--------------------- .nv.compat                --------------------------
	.section	.nv.compat,"",@"SHT_CUDA_COMPAT_INFO"
	.align	4
        /*0000*/ 	.byte	0x02, 0x09, 0x00, 0x00, 0x02, 0x02, 0x01, 0x00, 0x02, 0x05, 0x05, 0x00, 0x03, 0x07, 0x01, 0x01
        /*0010*/ 	.byte	0x02, 0x03, 0x00, 0x00, 0x02, 0x06, 0x01, 0x00, 0x04, 0x0b, 0x08, 0x00, 0x01, 0x00, 0x00, 0x00
        /*0020*/ 	.byte	0x00, 0x00, 0x00, 0x00


//--------------------- .nv.info._Z7render2PPjP14parallelPixelsi --------------------------
	.section	.nv.info._Z7render2PPjP14parallelPixelsi,"",@"SHT_CUDA_INFO"
	.sectionflags	@""
	.align	4


	//----- nvinfo : EIATTR_CUDA_API_VERSION
	.align		4
        /*0000*/ 	.byte	0x04, 0x37
        /*0002*/ 	.short	(.L_24 - .L_23)
.L_23:
        /*0004*/ 	.word	0x00000082


	//----- nvinfo : EIATTR_KPARAM_INFO
	.align		4
.L_24:
        /*0008*/ 	.byte	0x04, 0x17
        /*000a*/ 	.short	(.L_26 - .L_25)
.L_25:
        /*000c*/ 	.word	0x00000000
        /*0010*/ 	.short	0x0002
        /*0012*/ 	.short	0x0010
        /*0014*/ 	.byte	0x00, 0xf0, 0x11, 0x00


	//----- nvinfo : EIATTR_KPARAM_INFO
	.align		4
.L_26:
        /*0018*/ 	.byte	0x04, 0x17
        /*001a*/ 	.short	(.L_28 - .L_27)
.L_27:
        /*001c*/ 	.word	0x00000000
        /*0020*/ 	.short	0x0001
        /*0022*/ 	.short	0x0008
        /*0024*/ 	.byte	0x00, 0xf5, 0x21, 0x00


	//----- nvinfo : EIATTR_KPARAM_INFO
	.align		4
.L_28:
        /*0028*/ 	.byte	0x04, 0x17
        /*002a*/ 	.short	(.L_30 - .L_29)
.L_29:
        /*002c*/ 	.word	0x00000000
        /*0030*/ 	.short	0x0000
        /*0032*/ 	.short	0x0000
        /*0034*/ 	.byte	0x00, 0xf5, 0x21, 0x00


	//----- nvinfo : EIATTR_SPARSE_MMA_MASK
	.align		4
.L_30:
        /*0038*/ 	.byte	0x03, 0x50
        /*003a*/ 	.short	0x0000


	//----- nvinfo : EIATTR_MAXREG_COUNT
	.align		4
        /*003c*/ 	.byte	0x03, 0x1b
        /*003e*/ 	.short	0x00ff


	//----- nvinfo : EIATTR_MERCURY_ISA_VERSION
	.align		4
        /*0040*/ 	.byte	0x03, 0x5f
        /*0042*/ 	.short	0x0101


	//----- nvinfo : EIATTR_VRC_CTA_INIT_COUNT
	.align		4
        /*0044*/ 	.byte	0x02, 0x4a
	.zero		1
	.zero		1


	//----- nvinfo : EIATTR_EXIT_INSTR_OFFSETS
	.align		4
        /*0048*/ 	.byte	0x04, 0x1c
        /*004a*/ 	.short	(.L_32 - .L_31)


	//   ....[0]....
.L_31:
        /*004c*/ 	.word	0x000000a0


	//   ....[1]....
        /*0050*/ 	.word	0x000001d0


	//   ....[2]....
        /*0054*/ 	.word	0x000074d0


	//   ....[3]....
        /*0058*/ 	.word	0x00007930


	//----- nvinfo : EIATTR_CRS_STACK_SIZE
	.align		4
.L_32:
        /*005c*/ 	.byte	0x04, 0x1e
        /*005e*/ 	.short	(.L_34 - .L_33)
.L_33:
        /*0060*/ 	.word	0x00000000


	//----- nvinfo : EIATTR_CBANK_PARAM_SIZE
	.align		4
.L_34:
        /*0064*/ 	.byte	0x03, 0x19
        /*0066*/ 	.short	0x0014


	//----- nvinfo : EIATTR_PARAM_CBANK
	.align		4
        /*0068*/ 	.byte	0x04, 0x0a
        /*006a*/ 	.short	(.L_36 - .L_35)
	.align		4
.L_35:
        /*006c*/ 	.word	index@(.nv.constant0._Z7render2PPjP14parallelPixelsi)
        /*0070*/ 	.short	0x0380
        /*0072*/ 	.short	0x0014


	//----- nvinfo : EIATTR_SW_WAR
	.align		4
.L_36:
        /*0074*/ 	.byte	0x04, 0x36
        /*0076*/ 	.short	(.L_38 - .L_37)
.L_37:
        /*0078*/ 	.word	0x00000008
.L_38:


//--------------------- .nv.callgraph             --------------------------
	.section	.nv.callgraph,"",@"SHT_CUDA_CALLGRAPH"
	.align	4
	.sectionentsize	8
	.align		4
        /*0000*/ 	.word	0x00000000
	.align		4
        /*0004*/ 	.word	0xffffffff
	.align		4
        /*0008*/ 	.word	0x00000000
	.align		4
        /*000c*/ 	.word	0xfffffffe
	.align		4
        /*0010*/ 	.word	0x00000000
	.align		4
        /*0014*/ 	.word	0xfffffffd
	.align		4
        /*0018*/ 	.word	0x00000000
	.align		4
        /*001c*/ 	.word	0xfffffffc


//--------------------- .nv.constant4             --------------------------
	.section	.nv.constant4,"a",@progbits
	.align	8
	.align		8
.nv.constant4:
        /*0000*/ 	.dword	xresdev
	.align		8
        /*0008*/ 	.dword	yresdev
	.align		8
        /*0010*/ 	.dword	aspectdev
	.align		8
        /*0018*/ 	.dword	obj_listdev
	.align		8
        /*0020*/ 	.dword	lightsdev
	.align		8
        /*0028*/ 	.dword	lnumdev
	.align		8
        /*0030*/ 	.dword	camdev
	.align		8
        /*0038*/ 	.dword	uranddev
	.align		8
        /*0040*/ 	.dword	iranddev


//--------------------- .text._Z7render2PPjP14parallelPixelsi --------------------------
	.section	.text._Z7render2PPjP14parallelPixelsi,"ax",@progbits
	.align	128
        .global         _Z7render2PPjP14parallelPixelsi
        .type           _Z7render2PPjP14parallelPixelsi,@function
        .size           _Z7render2PPjP14parallelPixelsi,(.L_x_166 - _Z7render2PPjP14parallelPixelsi)
        .other          _Z7render2PPjP14parallelPixelsi,@"STO_CUDA_ENTRY STV_DEFAULT"
_Z7render2PPjP14parallelPixelsi:
.text._Z7render2PPjP14parallelPixelsi:
[----:B------:R-:W-:Y:S01]  /*0000*/  LDC R1, c[0x0][0x37c] ;  /* 0x0000df00ff017b82 */ /* 0x000fe20000000800 */
[----:B------:R-:W0:Y:S07]  /*0010*/  S2R R0, SR_TID.X ;  /* 0x0000000000007919 */ /* 0x000e2e0000002100 */
[----:B------:R-:W0:Y:S01]  /*0020*/  S2UR UR6, SR_CTAID.X ;  /* 0x00000000000679c3 */ /* 0x000e220000002500 */
[----:B------:R-:W1:Y:S07]  /*0030*/  LDCU.64 UR4, c[0x0][0x358] ;  /* 0x00006b00ff0477ac */ /* 0x000e6e0008000a00 */
[----:B------:R-:W0:Y:S08]  /*0040*/  LDC R11, c[0x0][0x360] ;  /* 0x0000d800ff0b7b82 */ /* 0x000e300000000800 */
[----:B------:R-:W2:Y:S01]  /*0050*/  LDC.64 R2, c[0x0][0x388] ;  /* 0x0000e200ff027b82 */ /* 0x000ea20000000a00 */
[----:B0-----:R-:W-:-:S04]  /*0060*/  IMAD R11, R11, UR6, R0 ;  /* 0x000000060b0b7c24 */ /* 0x001fc8000f8e0200 */
[----:B--2---:R-:W-:-:S05]  /*0070*/  IMAD.WIDE R2, R11, 0x8, R2 ;  /* 0x000000080b027825 */ /* 0x004fca00078e0202 */
[----:B-1----:R-:W2:Y:S02]  /*0080*/  LDG.E R0, desc[UR4][R2.64] ;  /* 0x0000000402007981 */ /* 0x002ea4000c1e1900 */
[----:B--2---:R-:W-:-:S13]  /*0090*/  ISETP.NE.AND P0, PT, R0, -0x1, PT ;  /* 0xffffffff0000780c */ /* 0x004fda0003f05270 */
[----:B------:R-:W-:Y:S05]  /*00a0*/  @!P0 EXIT ;  /* 0x000000000000894d */ /* 0x000fea0003800000 */
[----:B------:R0:W5:Y:S01]  /*00b0*/  LDG.E R18, desc[UR4][R2.64+0x4] ;  /* 0x0000040402127981 */ /* 0x000162000c1e1900 */
[----:B------:R-:W1:Y:S03]  /*00c0*/  LDCU UR6, c[0x0][0x390] ;  /* 0x00007200ff0677ac */ /* 0x000e660008000800 */
[----:B------:R0:W5:Y:S01]  /*00d0*/  LDG.E R17, desc[UR4][R2.64+0x8] ;  /* 0x0000080402117981 */ /* 0x000162000c1e1900 */
[----:B-1----:R-:W1:Y:S08]  /*00e0*/  I2F.F64 R4, UR6 ;  /* 0x0000000600047d12 */ /* 0x002e700008201c00 */
[----:B-1----:R-:W1:Y:S01]  /*00f0*/  MUFU.RCP64H R7, R5 ;  /* 0x0000000500077308 */ /* 0x002e620000001800 */
[----:B------:R-:W-:-:S05]  /*0100*/  VIADD R6, R5, 0x300402 ;  /* 0x0030040205067836 */ /* 0x000fca0000000000 */
[----:B------:R-:W-:Y:S01]  /*0110*/  FSETP.GEU.AND P0, PT, |R6|, 5.8789094863358348022e-39, PT ;  /* 0x004004020600780b */ /* 0x000fe20003f0e200 */
[----:B-1----:R-:W-:-:S08]  /*0120*/  DFMA R8, -R4, R6, 1 ;  /* 0x3ff000000408742b */ /* 0x002fd00000000106 */
[----:B------:R-:W-:-:S08]  /*0130*/  DFMA R8, R8, R8, R8 ;  /* 0x000000080808722b */ /* 0x000fd00000000008 */
[----:B------:R-:W-:-:S08]  /*0140*/  DFMA R8, R6, R8, R6 ;  /* 0x000000080608722b */ /* 0x000fd00000000006 */
[----:B------:R-:W-:-:S08]  /*0150*/  DFMA R32, -R4, R8, 1 ;  /* 0x3ff000000420742b */ /* 0x000fd00000000108 */
[----:B------:R-:W-:Y:S01]  /*0160*/  DFMA R32, R8, R32, R8 ;  /* 0x000000200820722b */ /* 0x000fe20000000008 */
[----:B0-----:R-:W-:Y:S10]  /*0170*/  @P0 BRA `(.L_x_0) ;  /* 0x0000000000100947 */ /* 0x001ff40003800000 */
[----:B------:R-:W-:Y:S02]  /*0180*/  LOP3.LUT R0, R5, 0x7fffffff, RZ, 0xc0, !PT ;  /* 0x7fffffff05007812 */ /* 0x000fe400078ec0ff */
[----:B------:R-:W-:-:S03]  /*0190*/  MOV R10, 0x1c0 ;  /* 0x000001c0000a7802 */ /* 0x000fc60000000f00 */
[----:B------:R-:W-:-:S07]  /*01a0*/  VIADD R6, R0, 0xfff00000 ;  /* 0xfff0000000067836 */ /* 0x000fce0000000000 */
[----:B-----5:R-:W-:Y:S05]  /*01b0*/  CALL.REL.NOINC `($__internal_0_$__cuda_sm20_dblrcp_rn_slowpath_v3) ;  /* 0x0000007400e07944 */ /* 0x020fea0003c00000 */
.L_x_0:
[----:B-----5:R-:W-:-:S13]  /*01c0*/  ISETP.GE.AND P0, PT, R17, RZ, PT ;  /* 0x000000ff1100720c */ /* 0x020fda0003f06270 */
[----:B------:R-:W-:Y:S05]  /*01d0*/  @!P0 EXIT ;  /* 0x000000000000894d */ /* 0x000fea0003800000 */
[----:B------:R-:W0:Y:S01]  /*01e0*/  LDCU UR6, c[0x0][0x390] ;  /* 0x00007200ff0677ac */ /* 0x000e220008000800 */
[----:B------:R-:W1:Y:S01]  /*01f0*/  LDC.64 R2, c[0x0][0x380] ;  /* 0x0000e000ff027b82 */ /* 0x000e620000000a00 */
[----:B0-----:R-:W-:Y:S01]  /*0200*/  UISETP.GE.AND UP0, UPT, UR6, 0x1, UPT ;  /* 0x000000010600788c */ /* 0x001fe2000bf06270 */
[----:B-1----:R-:W-:-:S08]  /*0210*/  IMAD.WIDE R2, R11, 0x8, R2 ;  /* 0x000000080b027825 */ /* 0x002fd000078e0202 */
[----:B------:R-:W-:Y:S05]  /*0220*/  BRA.U !UP0, `(.L_x_1) ;  /* 0x0000007108b07547 */ /* 0x000fea000b800000 */
[----:B------:R-:W-:Y:S02]  /*0230*/  IMAD.MOV.U32 R16, RZ, RZ, RZ ;  /* 0x000000ffff107224 */ /* 0x000fe400078e00ff */
[----:B------:R-:W-:-:S07]  /*0240*/  IMAD.MOV.U32 R14, RZ, RZ, RZ ;  /* 0x000000ffff0e7224 */ /* 0x000fce00078e00ff */
.L_x_141:
[----:B------:R-:W-:Y:S01]  /*0250*/  ISETP.GT.AND P0, PT, R18, -0x1, PT ;  /* 0xffffffff1200780c */ /* 0x000fe20003f04270 */
[----:B------:R-:W-:-:S12]  /*0260*/  BSSY.RECONVERGENT B0, `(.L_x_2) ;  /* 0x0000723000007945 */ /* 0x000fd80003800200 */
[----:B0-----:R-:W-:Y:S05]  /*0270*/  @!P0 BRA `(.L_x_3) ;  /* 0x0000007000848947 */ /* 0x001fea0003800000 */
[----:B------:R-:W-:-:S07]  /*0280*/  IMAD.MOV.U32 R15, RZ, RZ, RZ ;  /* 0x000000ffff0f7224 */ /* 0x000fce00078e00ff */
.L_x_140:
[----:B0-----:R-:W0:Y:S02]  /*0290*/  LDC.64 R10, c[0x4][0x30] ;  /* 0x01000c00ff0a7b82 */ /* 0x001e240000000a00 */
[----:B0-----:R-:W2:Y:S04]  /*02a0*/  LDG.E.64 R4, desc[UR4][R10.64+0x20] ;  /* 0x000020040a047981 */ /* 0x001ea8000c1e1b00 */
[----:B------:R-:W2:Y:S04]  /*02b0*/  LDG.E.64 R60, desc[UR4][R10.64+0x8] ;  /* 0x000008040a3c7981 */ /* 0x000ea8000c1e1b00 */
[----:B------:R-:W3:Y:S04]  /*02c0*/  LDG.E.64 R8, desc[UR4][R10.64+0x18] ;  /* 0x000018040a087981 */ /* 0x000ee8000c1e1b00 */
[----:B------:R-:W3:Y:S04]  /*02d0*/  LDG.E.64 R58, desc[UR4][R10.64] ;  /* 0x000000040a3a7981 */ /* 0x000ee8000c1e1b00 */
[----:B------:R-:W4:Y:S04]  /*02e0*/  LDG.E.64 R2, desc[UR4][R10.64+0x28] ;  /* 0x000028040a027981 */ /* 0x000f28000c1e1b00 */
[----:B------:R0:W4:Y:S02]  /*02f0*/  LDG.E.64 R62, desc[UR4][R10.64+0x10] ;  /* 0x000010040a3e7981 */ /* 0x000124000c1e1b00 */
[----:B0-----:R-:W-:-:S02]  /*0300*/  IMAD.MOV.U32 R10, RZ, RZ, 0x0 ;  /* 0x00000000ff0a7424 */ /* 0x001fc400078e00ff */
[----:B------:R-:W-:Y:S01]  /*0310*/  IMAD.MOV.U32 R11, RZ, RZ, 0x3fd80000 ;  /* 0x3fd80000ff0b7424 */ /* 0x000fe200078e00ff */
[----:B--2---:R-:W-:Y:S02]  /*0320*/  DADD R4, R4, -R60 ;  /* 0x0000000004047229 */ /* 0x004fe4000000083c */
[----:B---3--:R-:W-:-:S06]  /*0330*/  DADD R8, R8, -R58 ;  /* 0x0000000008087229 */ /* 0x008fcc000000083a */
[----:B------:R-:W-:Y:S02]  /*0340*/  DMUL R6, R4, R4 ;  /* 0x0000000404067228 */ /* 0x000fe40000000000 */
[----:B----4-:R-:W-:-:S06]  /*0350*/  DADD R2, R2, -R62 ;  /* 0x0000000002027229 */ /* 0x010fcc000000083e */
[----:B------:R-:W-:-:S08]  /*0360*/  DFMA R6, R8, R8, R6 ;  /* 0x000000080806722b */ /* 0x000fd00000000006 */
[----:B------:R-:W-:-:S06]  /*0370*/  DFMA R26, R2, R2, R6 ;  /* 0x00000002021a722b */ /* 0x000fcc0000000006 */
[----:B------:R-:W0:Y:S04]  /*0380*/  MUFU.RSQ64H R21, R27 ;  /* 0x0000001b00157308 */ /* 0x000e280000001c00 */
[----:B------:R-:W-:-:S04]  /*0390*/  IADD3 R20, PT, PT, R27, -0x3500000, RZ ;  /* 0xfcb000001b147810 */ /* 0x000fc80007ffe0ff */
[----:B------:R-:W-:Y:S02]  /*03a0*/  ISETP.GE.U32.AND P0, PT, R20, 0x7ca00000, PT ;  /* 0x7ca000001400780c */ /* 0x000fe40003f06070 */
[----:B0-----:R-:W-:-:S08]  /*03b0*/  DMUL R6, R20, R20 ;  /* 0x0000001414067228 */ /* 0x001fd00000000000 */
[----:B------:R-:W-:-:S08]  /*03c0*/  DFMA R6, R26, -R6, 1 ;  /* 0x3ff000001a06742b */ /* 0x000fd00000000806 */
[----:B------:R-:W-:Y:S02]  /*03d0*/  DFMA R10, R6, R10, 0.5 ;  /* 0x3fe00000060a742b */ /* 0x000fe4000000000a */
[----:B------:R-:W-:-:S08]  /*03e0*/  DMUL R6, R20, R6 ;  /* 0x0000000614067228 */ /* 0x000fd00000000000 */
[----:B------:R-:W-:-:S08]  /*03f0*/  DFMA R28, R10, R6, R20 ;  /* 0x000000060a1c722b */ /* 0x000fd00000000014 */
[----:B------:R-:W-:Y:S02]  /*0400*/  DMUL R22, R26, R28 ;  /* 0x0000001c1a167228 */ /* 0x000fe40000000000 */
[----:B------:R-:W-:Y:S02]  /*0410*/  VIADD R11, R29, 0xfff00000 ;  /* 0xfff000001d0b7836 */ /* 0x000fe40000000000 */
[----:B------:R-:W-:-:S04]  /*0420*/  IMAD.MOV.U32 R10, RZ, RZ, R28 ;  /* 0x000000ffff0a7224 */ /* 0x000fc800078e001c */
[----:B------:R-:W-:-:S08]  /*0430*/  DFMA R24, R22, -R22, R26 ;  /* 0x800000161618722b */ /* 0x000fd0000000001a */
[----:B------:R-:W-:Y:S01]  /*0440*/  DFMA R6, R24, R10, R22 ;  /* 0x0000000a1806722b */ /* 0x000fe20000000016 */
[----:B------:R-:W-:Y:S10]  /*0450*/  @!P0 BRA `(.L_x_4) ;  /* 0x0000000000148947 */ /* 0x000ff40003800000 */
[----:B------:R-:W-:Y:S01]  /*0460*/  IMAD.MOV.U32 R21, RZ, RZ, R11 ;  /* 0x000000ffff157224 */ /* 0x000fe200078e000b */
[----:B------:R-:W-:-:S07]  /*0470*/  MOV R30, 0x490 ;  /* 0x00000490001e7802 */ /* 0x000fce0000000f00 */
[----:B------:R-:W-:Y:S05]  /*0480*/  CALL.REL.NOINC `($__internal_2_$__cuda_sm20_dsqrt_rn_f64_mediumpath_v1) ;  /* 0x0000007c006c7944 */ /* 0x000fea0003c00000 */
[----:B------:R-:W-:Y:S01]  /*0490*/  MOV R6, R20 ;  /* 0x0000001400067202 */ /* 0x000fe20000000f00 */
[----:B------:R-:W-:-:S07]  /*04a0*/  IMAD.MOV.U32 R7, RZ, RZ, R21 ;  /* 0x000000ffff077224 */ /* 0x000fce00078e0015 */
.L_x_4:
[----:B------:R-:W0:Y:S01]  /*04b0*/  MUFU.RCP64H R11, R7 ;  /* 0x00000007000b7308 */ /* 0x000e220000001800 */
[----:B------:R-:W-:Y:S01]  /*04c0*/  IMAD.MOV.U32 R10, RZ, RZ, 0x1 ;  /* 0x00000001ff0a7424 */ /* 0x000fe200078e00ff */
[----:B------:R-:W-:Y:S01]  /*04d0*/  FSETP.GEU.AND P1, PT, |R9|, 6.5827683646048100446e-37, PT ;  /* 0x036000000900780b */ /* 0x000fe20003f2e200 */
[----:B------:R-:W-:Y:S04]  /*04e0*/  BSSY.RECONVERGENT B2, `(.L_x_5) ;  /* 0x0000014000027945 */ /* 0x000fe80003800200 */
[----:B0-----:R-:W-:-:S08]  /*04f0*/  DFMA R12, R10, -R6, 1 ;  /* 0x3ff000000a0c742b */ /* 0x001fd00000000806 */
[----:B------:R-:W-:-:S08]  /*0500*/  DFMA R12, R12, R12, R12 ;  /* 0x0000000c0c0c722b */ /* 0x000fd0000000000c */
[----:B------:R-:W-:-:S08]  /*0510*/  DFMA R12, R10, R12, R10 ;  /* 0x0000000c0a0c722b */ /* 0x000fd0000000000a */
[----:B------:R-:W-:-:S08]  /*0520*/  DFMA R10, R12, -R6, 1 ;  /* 0x3ff000000c0a742b */ /* 0x000fd00000000806 */
[----:B------:R-:W-:-:S08]  /*0530*/  DFMA R10, R12, R10, R12 ;  /* 0x0000000a0c0a722b */ /* 0x000fd0000000000c */
[----:B------:R-:W-:-:S08]  /*0540*/  DMUL R12, R8, R10 ;  /* 0x0000000a080c7228 */ /* 0x000fd00000000000 */
[----:B------:R-:W-:-:S08]  /*0550*/  DFMA R20, R12, -R6, R8 ;  /* 0x800000060c14722b */ /* 0x000fd00000000008 */
[----:B------:R-:W-:-:S10]  /*0560*/  DFMA R10, R10, R20, R12 ;  /* 0x000000140a0a722b */ /* 0x000fd4000000000c */
[----:B------:R-:W-:-:S05]  /*0570*/  FFMA R0, RZ, R7, R11 ;  /* 0x00000007ff007223 */ /* 0x000fca000000000b */
[----:B------:R-:W-:-:S13]  /*0580*/  FSETP.GT.AND P0, PT, |R0|, 1.469367938527859385e-39, PT ;  /* 0x001000000000780b */ /* 0x000fda0003f04200 */
[----:B------:R-:W-:Y:S05]  /*0590*/  @P0 BRA P1, `(.L_x_6) ;  /* 0x0000000000200947 */ /* 0x000fea0000800000 */
[----:B------:R-:W-:Y:S01]  /*05a0*/  IMAD.MOV.U32 R24, RZ, RZ, R8 ;  /* 0x000000ffff187224 */ /* 0x000fe200078e0008 */
[----:B------:R-:W-:Y:S01]  /*05b0*/  MOV R21, R7 ;  /* 0x0000000700157202 */ /* 0x000fe20000000f00 */
[----:B------:R-:W-:Y:S01]  /*05c0*/  IMAD.MOV.U32 R23, RZ, RZ, R9 ;  /* 0x000000ffff177224 */ /* 0x000fe200078e0009 */
[----:B------:R-:W-:Y:S01]  /*05d0*/  MOV R20, 0x600 ;  /* 0x0000060000147802 */ /* 0x000fe20000000f00 */
[----:B------:R-:W-:-:S07]  /*05e0*/  IMAD.MOV.U32 R22, RZ, RZ, R6 ;  /* 0x000000ffff167224 */ /* 0x000fce00078e0006 */
[----:B------:R-:W-:Y:S05]  /*05f0*/  CALL.REL.NOINC `($__internal_1_$__cuda_sm20_div_rn_f64_full) ;  /* 0x0000007400787944 */ /* 0x000fea0003c00000 */
[----:B------:R-:W-:Y:S02]  /*0600*/  IMAD.MOV.U32 R10, RZ, RZ, R22 ;  /* 0x000000ffff0a7224 */ /* 0x000fe400078e0016 */
[----:B------:R-:W-:-:S07]  /*0610*/  IMAD.MOV.U32 R11, RZ, RZ, R21 ;  /* 0x000000ffff0b7224 */ /* 0x000fce00078e0015 */
.L_x_6:
[----:B------:R-:W-:Y:S05]  /*0620*/  BSYNC.RECONVERGENT B2 ;  /* 0x0000000000027941 */ /* 0x000fea0003800200 */
.L_x_5:
        /* <DEDUP_REMOVED lines=23> */
.L_x_8:
[----:B------:R-:W-:Y:S05]  /*07a0*/  BSYNC.RECONVERGENT B2 ;  /* 0x0000000000027941 */ /* 0x000fea0003800200 */
.L_x_7:
        /* <DEDUP_REMOVED lines=15> */
[----:B------:R-:W-:Y:S01]  /*08a0*/  MOV R24, R2 ;  /* 0x0000000200187202 */ /* 0x000fe20000000f00 */
[----:B------:R-:W-:Y:S01]  /*08b0*/  IMAD.MOV.U32 R23, RZ, RZ, R3 ;  /* 0x000000ffff177224 */ /* 0x000fe200078e0003 */
[----:B------:R-:W-:Y:S01]  /*08c0*/  MOV R20, 0x900 ;  /* 0x0000090000147802 */ /* 0x000fe20000000f00 */
[----:B------:R-:W-:Y:S02]  /*08d0*/  IMAD.MOV.U32 R22, RZ, RZ, R6 ;  /* 0x000000ffff167224 */ /* 0x000fe400078e0006 */
[----:B------:R-:W-:-:S07]  /*08e0*/  IMAD.MOV.U32 R21, RZ, RZ, R7 ;  /* 0x000000ffff157224 */ /* 0x000fce00078e0007 */
[----:B------:R-:W-:Y:S05]  /*08f0*/  CALL.REL.NOINC `($__internal_1_$__cuda_sm20_div_rn_f64_full) ;  /* 0x0000007000b87944 */ /* 0x000fea0003c00000 */
[----:B------:R-:W-:-:S07]  /*0900*/  IMAD.MOV.U32 R20, RZ, RZ, R22 ;  /* 0x000000ffff147224 */ /* 0x000fce00078e0016 */
.L_x_10:
[----:B------:R-:W-:Y:S05]  /*0910*/  BSYNC.RECONVERGENT B2 ;  /* 0x0000000000027941 */ /* 0x000fea0003800200 */
.L_x_9:
[----:B------:R-:W0:Y:S02]  /*0920*/  LDC.64 R22, c[0x4][RZ] ;  /* 0x01000000ff167b82 */ /* 0x000e240000000a00 */
[----:B0-----:R0:W2:Y:S01]  /*0930*/  LDG.E R6, desc[UR4][R22.64] ;  /* 0x0000000416067981 */ /* 0x0010a2000c1e1900 */
[----:B------:R-:W-:Y:S01]  /*0940*/  MOV R24, 0x1 ;  /* 0x0000000100187802 */ /* 0x000fe20000000f00 */
[-C--:B------:R-:W-:Y:S01]  /*0950*/  DFMA R12, RZ, R8.reuse, -R10 ;  /* 0x00000008ff0c722b */ /* 0x080fe2000000080a */
[----:B------:R-:W1:Y:S01]  /*0960*/  I2F.F64.U32 R28, R15 ;  /* 0x0000000f001c7312 */ /* 0x000e620000201800 */
[----:B------:R-:W-:Y:S01]  /*0970*/  DFMA R2, -RZ, R8, R20 ;  /* 0x00000008ff02722b */ /* 0x000fe20000000114 */
[----:B------:R-:W-:Y:S05]  /*0980*/  BSSY.RECONVERGENT B2, `(.L_x_11) ;  /* 0x0000027000027945 */ /* 0x000fea0003800200 */
[----:B------:R-:W-:Y:S01]  /*0990*/  DMUL R4, R12, R10 ;  /* 0x0000000a0c047228 */ /* 0x000fe20000000000 */
[----:B------:R-:W-:Y:S01]  /*09a0*/  F2F.F32.F64 R44, R10 ;  /* 0x0000000a002c7310 */ /* 0x000fe20000301000 */
[----:B0-----:R-:W-:-:S06]  /*09b0*/  DMUL R22, R2, R8 ;  /* 0x0000000802167228 */ /* 0x001fcc0000000000 */
[-C--:B------:R-:W-:Y:S01]  /*09c0*/  DFMA R48, R2, R20.reuse, -R4 ;  /* 0x000000140230722b */ /* 0x080fe20000000804 */
[----:B------:R0:W-:Y:S01]  /*09d0*/  F2F.F32.F64 R40, R2 ;  /* 0x0000000200287310 */ /* 0x0001e20000301000 */
[----:B------:R-:W-:Y:S01]  /*09e0*/  DMUL R4, RZ, R20 ;  /* 0x00000014ff047228 */ /* 0x000fe20000000000 */
[----:B-1----:R-:W-:-:S06]  /*09f0*/  FSETP.GEU.AND P1, PT, |R29|, 6.5827683646048100446e-37, PT ;  /* 0x036000001d00780b */ /* 0x002fcc0003f2e200 */
[----:B------:R-:W-:Y:S01]  /*0a00*/  F2F.F32.F64 R56, R20 ;  /* 0x0000001400387310 */ /* 0x000fe20000301000 */
[----:B------:R-:W-:-:S07]  /*0a10*/  DFMA R4, RZ, R10, -R4 ;  /* 0x0000000aff04722b */ /* 0x000fce0000000804 */
[----:B------:R-:W-:Y:S01]  /*0a20*/  F2F.F32.F64 R48, R48 ;  /* 0x0000003000307310 */ /* 0x000fe20000301000 */
[C---:B------:R-:W-:Y:S02]  /*0a30*/  DFMA R52, R4.reuse, R10, -R22 ;  /* 0x0000000a0434722b */ /* 0x040fe40000000816 */
[----:B0-----:R-:W-:-:S05]  /*0a40*/  DMUL R2, R4, R20 ;  /* 0x0000001404027228 */ /* 0x001fca0000000000 */
[----:B------:R-:W-:Y:S03]  /*0a50*/  F2F.F32.F64 R46, R4 ;  /* 0x00000004002e7310 */ /* 0x000fe60000301000 */
[----:B------:R-:W-:-:S05]  /*0a60*/  DFMA R2, R12, R8, -R2 ;  /* 0x000000080c02722b */ /* 0x000fca0000000802 */
[----:B------:R-:W-:Y:S08]  /*0a70*/  F2F.F32.F64 R52, R52 ;  /* 0x0000003400347310 */ /* 0x000ff00000301000 */
[----:B------:R-:W-:Y:S08]  /*0a80*/  F2F.F32.F64 R50, R8 ;  /* 0x0000000800327310 */ /* 0x000ff00000301000 */
[----:B------:R-:W-:Y:S08]  /*0a90*/  F2F.F32.F64 R54, R12 ;  /* 0x0000000c00367310 */ /* 0x000ff00000301000 */
[----:B------:R-:W-:Y:S08]  /*0aa0*/  F2F.F32.F64 R42, R2 ;  /* 0x00000002002a7310 */ /* 0x000ff00000301000 */
[----:B--2---:R-:W0:Y:S08]  /*0ab0*/  I2F.F64 R6, R6 ;  /* 0x0000000600067312 */ /* 0x004e300000201c00 */
[----:B0-----:R-:W0:Y:S02]  /*0ac0*/  MUFU.RCP64H R25, R7 ;  /* 0x0000000700197308 */ /* 0x001e240000001800 */
[----:B0-----:R-:W-:-:S08]  /*0ad0*/  DFMA R26, -R6, R24, 1 ;  /* 0x3ff00000061a742b */ /* 0x001fd00000000118 */
[----:B------:R-:W-:-:S08]  /*0ae0*/  DFMA R26, R26, R26, R26 ;  /* 0x0000001a1a1a722b */ /* 0x000fd0000000001a */
[----:B------:R-:W-:-:S08]  /*0af0*/  DFMA R26, R24, R26, R24 ;  /* 0x0000001a181a722b */ /* 0x000fd00000000018 */
[----:B------:R-:W-:-:S08]  /*0b00*/  DFMA R24, -R6, R26, 1 ;  /* 0x3ff000000618742b */ /* 0x000fd0000000011a */
[----:B------:R-:W-:-:S08]  /*0b10*/  DFMA R24, R26, R24, R26 ;  /* 0x000000181a18722b */ /* 0x000fd0000000001a */
[----:B------:R-:W-:-:S08]  /*0b20*/  DMUL R22, R28, R24 ;  /* 0x000000181c167228 */ /* 0x000fd00000000000 */
[----:B------:R-:W-:-:S08]  /*0b30*/  DFMA R10, -R6, R22, R28 ;  /* 0x00000016060a722b */ /* 0x000fd0000000011c */
[----:B------:R-:W-:-:S10]  /*0b40*/  DFMA R22, R24, R10, R22 ;  /* 0x0000000a1816722b */ /* 0x000fd40000000016 */
[----:B------:R-:W-:-:S05]  /*0b50*/  FFMA R0, RZ, R7, R23 ;  /* 0x00000007ff007223 */ /* 0x000fca0000000017 */
[----:B------:R-:W-:-:S13]  /*0b60*/  FSETP.GT.AND P0, PT, |R0|, 1.469367938527859385e-39, PT ;  /* 0x001000000000780b */ /* 0x000fda0003f04200 */
[----:B------:R-:W-:Y:S05]  /*0b70*/  @P0 BRA P1, `(.L_x_12) ;  /* 0x00000000001c0947 */ /* 0x000fea0000800000 */
[----:B------:R-:W-:Y:S01]  /*0b80*/  IMAD.MOV.U32 R24, RZ, RZ, R28 ;  /* 0x000000ffff187224 */ /* 0x000fe200078e001c */
[----:B------:R-:W-:Y:S01]  /*0b90*/  MOV R20, 0xbe0 ;  /* 0x00000be000147802 */ /* 0x000fe20000000f00 */
[----:B------:R-:W-:Y:S02]  /*0ba0*/  IMAD.MOV.U32 R23, RZ, RZ, R29 ;  /* 0x000000ffff177224 */ /* 0x000fe400078e001d */
[----:B------:R-:W-:Y:S02]  /*0bb0*/  IMAD.MOV.U32 R22, RZ, RZ, R6 ;  /* 0x000000ffff167224 */ /* 0x000fe400078e0006 */
[----:B------:R-:W-:-:S07]  /*0bc0*/  IMAD.MOV.U32 R21, RZ, RZ, R7 ;  /* 0x000000ffff157224 */ /* 0x000fce00078e0007 */
[----:B------:R-:W-:Y:S05]  /*0bd0*/  CALL.REL.NOINC `($__internal_1_$__cuda_sm20_div_rn_f64_full) ;  /* 0x0000007000007944 */ /* 0x000fea0003c00000 */
[----:B------:R-:W-:-:S07]  /*0be0*/  MOV R23, R21 ;  /* 0x0000001500177202 */ /* 0x000fce0000000f00 */
.L_x_12:
[----:B------:R-:W-:Y:S05]  /*0bf0*/  BSYNC.RECONVERGENT B2 ;  /* 0x0000000000027941 */ /* 0x000fea0003800200 */
.L_x_11:
[----:B------:R-:W0:Y:S02]  /*0c00*/  LDC.64 R2, c[0x4][0x8] ;  /* 0x01000200ff027b82 */ /* 0x000e240000000a00 */
[----:B0-----:R-:W2:Y:S01]  /*0c10*/  LDG.E R4, desc[UR4][R2.64] ;  /* 0x0000000402047981 */ /* 0x001ea2000c1e1900 */
[----:B------:R-:W-:Y:S01]  /*0c20*/  IMAD.MOV.U32 R8, RZ, RZ, 0x1 ;  /* 0x00000001ff087424 */ /* 0x000fe200078e00ff */
[----:B------:R-:W0:Y:S01]  /*0c30*/  I2F.F64.U32 R24, R14 ;  /* 0x0000000e00187312 */ /* 0x000e220000201800 */
[----:B------:R-:W-:Y:S01]  /*0c40*/  DADD R34, R22, -0.5 ;  /* 0xbfe0000016227429 */ /* 0x000fe20000000000 */
[----:B0-----:R-:W-:-:S06]  /*0c50*/  FSETP.GEU.AND P1, PT, |R25|, 6.5827683646048100446e-37, PT ;  /* 0x036000001900780b */ /* 0x001fcc0003f2e200 */
        /* <DEDUP_REMOVED lines=16> */
[----:B------:R-:W-:-:S07]  /*0d60*/  IMAD.MOV.U32 R21, RZ, RZ, R5 ;  /* 0x000000ffff157224 */ /* 0x000fce00078e0005 */
[----:B------:R-:W-:Y:S05]  /*0d70*/  CALL.REL.NOINC `($__internal_1_$__cuda_sm20_div_rn_f64_full) ;  /* 0x0000006c00987944 */ /* 0x000fea0003c00000 */
[----:B------:R-:W-:-:S07]  /*0d80*/  MOV R20, R22 ;  /* 0x0000001600147202 */ /* 0x000fce0000000f00 */
.L_x_13:
[----:B------:R-:W0:Y:S02]  /*0d90*/  LDC.64 R36, c[0x4][0x10] ;  /* 0x01000400ff247b82 */ /* 0x000e240000000a00 */
[----:B0-----:R-:W2:Y:S01]  /*0da0*/  LDG.E.64 R36, desc[UR4][R36.64] ;  /* 0x0000000424247981 */ /* 0x001ea2000c1e1b00 */
[----:B------:R-:W-:Y:S01]  /*0db0*/  IMAD.MOV.U32 R2, RZ, RZ, 0x1 ;  /* 0x00000001ff027424 */ /* 0x000fe200078e00ff */
[----:B------:R-:W-:Y:S01]  /*0dc0*/  UMOV UR6, 0xcccccccd ;  /* 0xcccccccd00067882 */ /* 0x000fe20000000000 */
[----:B------:R-:W-:Y:S01]  /*0dd0*/  UMOV UR7, 0x3fe4cccc ;  /* 0x3fe4cccc00077882 */ /* 0x000fe20000000000 */
[----:B------:R-:W-:Y:S01]  /*0de0*/  BSSY.RECONVERGENT B2, `(.L_x_14) ;  /* 0x0000017000027945 */ /* 0x000fe20003800200 */
[----:B------:R-:W-:-:S08]  /*0df0*/  DADD R20, R20, -UR6 ;  /* 0x8000000614147e29 */ /* 0x000fd00008000000 */
[----:B------:R-:W-:-:S10]  /*0e00*/  DADD R22, -RZ, -R20 ;  /* 0x00000000ff167229 */ /* 0x000fd40000000914 */
[----:B------:R-:W-:Y:S01]  /*0e10*/  FSETP.GEU.AND P1, PT, |R23|, 6.5827683646048100446e-37, PT ;  /* 0x036000001700780b */ /* 0x000fe20003f2e200 */
[----:B--2---:R-:W0:Y:S02]  /*0e20*/  MUFU.RCP64H R3, R37 ;  /* 0x0000002500037308 */ /* 0x004e240000001800 */
[----:B0-----:R-:W-:-:S08]  /*0e30*/  DFMA R4, -R36, R2, 1 ;  /* 0x3ff000002404742b */ /* 0x001fd00000000102 */
[----:B------:R-:W-:-:S08]  /*0e40*/  DFMA R4, R4, R4, R4 ;  /* 0x000000040404722b */ /* 0x000fd00000000004 */
[----:B------:R-:W-:-:S08]  /*0e50*/  DFMA R4, R2, R4, R2 ;  /* 0x000000040204722b */ /* 0x000fd00000000002 */
[----:B------:R-:W-:-:S08]  /*0e60*/  DFMA R2, -R36, R4, 1 ;  /* 0x3ff000002402742b */ /* 0x000fd00000000104 */
[----:B------:R-:W-:-:S08]  /*0e70*/  DFMA R2, R4, R2, R4 ;  /* 0x000000020402722b */ /* 0x000fd00000000004 */
[----:B------:R-:W-:-:S08]  /*0e80*/  DMUL R4, R20, -R2 ;  /* 0x8000000214047228 */ /* 0x000fd00000000000 */
[----:B------:R-:W-:-:S08]  /*0e90*/  DFMA R8, -R36, R4, -R20 ;  /* 0x000000042408722b */ /* 0x000fd00000000914 */
        /* <DEDUP_REMOVED lines=9> */
[----:B------:R-:W-:Y:S01]  /*0f30*/  MOV R2, R22 ;  /* 0x0000001600027202 */ /* 0x000fe20000000f00 */
[----:B------:R-:W-:-:S07]  /*0f40*/  IMAD.MOV.U32 R3, RZ, RZ, R21 ;  /* 0x000000ffff037224 */ /* 0x000fce00078e0015 */
.L_x_15:
[----:B------:R-:W-:Y:S05]  /*0f50*/  BSYNC.RECONVERGENT B2 ;  /* 0x0000000000027941 */ /* 0x000fea0003800200 */
.L_x_14:
[----:B------:R-:W0:Y:S01]  /*0f60*/  MUFU.RCP64H R5, R7 ;  /* 0x0000000700057308 */ /* 0x000e220000001800 */
[----:B------:R-:W-:-:S06]  /*0f70*/  IMAD.MOV.U32 R4, RZ, RZ, 0x1 ;  /* 0x00000001ff047424 */ /* 0x000fcc00078e00ff */
[----:B0-----:R-:W-:-:S08]  /*0f80*/  DFMA R8, -R6, R4, 1 ;  /* 0x3ff000000608742b */ /* 0x001fd00000000104 */
[----:B------:R-:W-:-:S08]  /*0f90*/  DFMA R8, R8, R8, R8 ;  /* 0x000000080808722b */ /* 0x000fd00000000008 */
[----:B------:R-:W-:-:S08]  /*0fa0*/  DFMA R8, R4, R8, R4 ;  /* 0x000000080408722b */ /* 0x000fd00000000004 */
[----:B------:R-:W-:-:S08]  /*0fb0*/  DFMA R4, -R6, R8, 1 ;  /* 0x3ff000000604742b */ /* 0x000fd00000000108 */
[----:B------:R-:W-:-:S08]  /*0fc0*/  DFMA R10, R8, R4, R8 ;  /* 0x00000004080a722b */ /* 0x000fd00000000008 */
[----:B------:R-:W-:-:S08]  /*0fd0*/  DMUL R4, R10, 2 ;  /* 0x400000000a047828 */ /* 0x000fd00000000000 */
[----:B------:R-:W-:-:S08]  /*0fe0*/  DFMA R8, -R6, R4, 2 ;  /* 0x400000000608742b */ /* 0x000fd00000000104 */
[----:B------:R-:W-:-:S10]  /*0ff0*/  DFMA R4, R10, R8, R4 ;  /* 0x000000080a04722b */ /* 0x000fd40000000004 */
[----:B------:R-:W-:-:S05]  /*1000*/  FFMA R0, RZ, R7, R5 ;  /* 0x00000007ff007223 */ /* 0x000fca0000000005 */
[----:B------:R-:W-:-:S13]  /*1010*/  FSETP.GT.AND P0, PT, |R0|, 1.469367938527859385e-39, PT ;  /* 0x001000000000780b */ /* 0x000fda0003f04200 */
[----:B------:R-:W-:Y:S05]  /*1020*/  @P0 BRA `(.L_x_16) ;  /* 0x0000000000200947 */ /* 0x000fea0003800000 */
[----:B------:R-:W-:Y:S01]  /*1030*/  IMAD.MOV.U32 R22, RZ, RZ, R6 ;  /* 0x000000ffff167224 */ /* 0x000fe200078e0006 */
[----:B------:R-:W-:Y:S01]  /*1040*/  MOV R24, RZ ;  /* 0x000000ff00187202 */ /* 0x000fe20000000f00 */
[----:B------:R-:W-:Y:S01]  /*1050*/  IMAD.MOV.U32 R21, RZ, RZ, R7 ;  /* 0x000000ffff157224 */ /* 0x000fe200078e0007 */
[----:B------:R-:W-:Y:S01]  /*1060*/  MOV R20, 0x1090 ;  /* 0x0000109000147802 */ /* 0x000fe20000000f00 */
[----:B------:R-:W-:-:S07]  /*1070*/  IMAD.MOV.U32 R23, RZ, RZ, 0x40000000 ;  /* 0x40000000ff177424 */ /* 0x000fce00078e00ff */
[----:B------:R-:W-:Y:S05]  /*1080*/  CALL.REL.NOINC `($__internal_1_$__cuda_sm20_div_rn_f64_full) ;  /* 0x0000006800d47944 */ /* 0x000fea0003c00000 */
[----:B------:R-:W-:Y:S02]  /*1090*/  IMAD.MOV.U32 R4, RZ, RZ, R22 ;  /* 0x000000ffff047224 */ /* 0x000fe400078e0016 */
[----:B------:R-:W-:-:S07]  /*10a0*/  IMAD.MOV.U32 R5, RZ, RZ, R21 ;  /* 0x000000ffff057224 */ /* 0x000fce00078e0015 */
.L_x_16:
[----:B------:R-:W0:Y:S02]  /*10b0*/  LDC.64 R6, c[0x4][0x18] ;  /* 0x01000600ff067b82 */ /* 0x000e240000000a00 */
[----:B0-----:R-:W2:Y:S06]  /*10c0*/  LDG.E.64 R38, desc[UR4][R6.64] ;  /* 0x0000000406267981 */ /* 0x001eac000c1e1b00 */
[----:B------:R-:W0:Y:S02]  /*10d0*/  LDC.64 R8, c[0x4][0x28] ;  /* 0x01000a00ff087b82 */ /* 0x000e240000000a00 */
[----:B0-----:R0:W3:Y:S01]  /*10e0*/  LDG.E R13, desc[UR4][R8.64] ;  /* 0x00000004080d7981 */ /* 0x0010e2000c1e1900 */
[----:B------:R-:W1:Y:S08]  /*10f0*/  F2F.F64.F32 R42, R42 ;  /* 0x0000002a002a7310 */ /* 0x000e700000201800 */
[----:B------:R-:W0:Y:S08]  /*1100*/  F2F.F64.F32 R48, R48 ;  /* 0x0000003000307310 */ /* 0x000e300000201800 */
[----:B------:R-:W4:Y:S01]  /*1110*/  F2F.F64.F32 R52, R52 ;  /* 0x0000003400347310 */ /* 0x000f220000201800 */
[----:B--2---:R-:W5:Y:S07]  /*1120*/  LD.E.64 R38, desc[UR4][R38.64+0x48] ;  /* 0x0000480426267980 */ /* 0x004f6e000c101b00 */
[----:B------:R-:W2:Y:S01]  /*1130*/  F2F.F64.F32 R40, R40 ;  /* 0x0000002800287310 */ /* 0x000ea20000201800 */
[----:B-1----:R-:W-:Y:S01]  /*1140*/  DMUL R6, RZ, R42 ;  /* 0x0000002aff067228 */ /* 0x002fe20000000000 */
[----:B------:R-:W-:Y:S01]  /*1150*/  IMAD.MOV.U32 R12, RZ, RZ, RZ ;  /* 0x000000ffff0c7224 */ /* 0x000fe200078e00ff */
[----:B0-----:R-:W-:Y:S01]  /*1160*/  DMUL R8, RZ, R48 ;  /* 0x00000030ff087228 */ /* 0x001fe20000000000 */
[----:B------:R-:W-:Y:S01]  /*1170*/  CS2R R64, SRZ ;  /* 0x0000000000407805 */ /* 0x000fe2000001ff00 */
[----:B----4-:R-:W-:Y:S01]  /*1180*/  DMUL R10, RZ, R52 ;  /* 0x00000034ff0a7228 */ /* 0x010fe20000000000 */
[----:B------:R-:W-:-:S02]  /*1190*/  CS2R R66, SRZ ;  /* 0x0000000000427805 */ /* 0x000fc4000001ff00 */
[----:B------:R-:W-:Y:S01]  /*11a0*/  CS2R R68, SRZ ;  /* 0x0000000000447805 */ /* 0x000fe2000001ff00 */
[----:B------:R-:W0:Y:S01]  /*11b0*/  F2F.F64.F32 R46, R46 ;  /* 0x0000002e002e7310 */ /* 0x000e220000201800 */
[----:B--2---:R-:W-:-:S07]  /*11c0*/  DFMA R6, RZ, R40, R6 ;  /* 0x00000028ff06722b */ /* 0x004fce0000000006 */
[----:B------:R-:W1:Y:S01]  /*11d0*/  F2F.F64.F32 R54, R54 ;  /* 0x0000003600367310 */ /* 0x000e620000201800 */
[----:B0-----:R-:W-:-:S07]  /*11e0*/  DFMA R8, RZ, R46, R8 ;  /* 0x0000002eff08722b */ /* 0x001fce0000000008 */
[----:B------:R-:W0:Y:S01]  /*11f0*/  F2F.F64.F32 R44, R44 ;  /* 0x0000002c002c7310 */ /* 0x000e220000201800 */
[----:B---3--:R-:W-:Y:S01]  /*1200*/  VIMNMX R0, PT, PT, R13, 0x1, !PT ;  /* 0x000000010d007848 */ /* 0x008fe20007fe0100 */
[----:B-1----:R-:W-:-:S06]  /*1210*/  DFMA R10, RZ, R54, R10 ;  /* 0x00000036ff0a722b */ /* 0x002fcc000000000a */
[----:B------:R-:W1:Y:S01]  /*1220*/  F2F.F64.F32 R50, R50 ;  /* 0x0000003200327310 */ /* 0x000e620000201800 */
[----:B0-----:R-:W-:-:S07]  /*1230*/  DFMA R6, RZ, R44, R6 ;  /* 0x0000002cff06722b */ /* 0x001fce0000000006 */
[----:B------:R-:W0:Y:S01]  /*1240*/  F2F.F64.F32 R56, R56 ;  /* 0x0000003800387310 */ /* 0x000e220000201800 */
[----:B-1----:R-:W-:Y:S02]  /*1250*/  DFMA R8, RZ, R50, R8 ;  /* 0x00000032ff08722b */ /* 0x002fe40000000008 */
[----:B------:R-:W-:Y:S02]  /*1260*/  DADD R58, R58, R6 ;  /* 0x000000003a3a7229 */ /* 0x000fe40000000006 */
[----:B0-----:R-:W-:-:S04]  /*1270*/  DFMA R10, RZ, R56, R10 ;  /* 0x00000038ff0a722b */ /* 0x001fc8000000000a */
[----:B------:R-:W-:-:S04]  /*1280*/  DADD R60, R60, R8 ;  /* 0x000000003c3c7229 */ /* 0x000fc80000000008 */
[----:B------:R-:W-:-:S11]  /*1290*/  DADD R62, R62, R10 ;  /* 0x000000003e3e7229 */ /* 0x000fd6000000000a */
.L_x_139:
[----:B------:R-:W-:Y:S01]  /*12a0*/  ISETP.NE.AND P0, PT, R12, RZ, PT ;  /* 0x000000ff0c00720c */ /* 0x000fe20003f05270 */
[----:B------:R-:W-:Y:S01]  /*12b0*/  IMAD.MOV.U32 R21, RZ, RZ, R3 ;  /* 0x000000ffff157224 */ /* 0x000fe200078e0003 */
[----:B------:R-:W-:Y:S01]  /*12c0*/  MOV R20, R2 ;  /* 0x0000000200147202 */ /* 0x000fe20000000f00 */
[----:B------:R-:W-:Y:S02]  /*12d0*/  IMAD.MOV.U32 R6, RZ, RZ, R34 ;  /* 0x000000ffff067224 */ /* 0x000fe400078e0022 */
[----:B------:R-:W-:-:S08]  /*12e0*/  IMAD.MOV.U32 R7, RZ, RZ, R35 ;  /* 0x000000ffff077224 */ /* 0x000fd000078e0023 */
[----:B------:R-:W-:Y:S05]  /*12f0*/  @!P0 BRA `(.L_x_17) ;  /* 0x0000000000c48947 */ /* 0x000fea0003800000 */
[----:B------:R-:W0:Y:S01]  /*1300*/  LDCU.64 UR6, c[0x4][0x40] ;  /* 0x01000800ff0677ac */ /* 0x000e220008000a00 */
[----:B------:R-:W-:Y:S01]  /*1310*/  IMAD.IADD R6, R12, 0x1, R14 ;  /* 0x000000010c067824 */ /* 0x000fe200078e020e */
[----:B------:R-:W1:Y:S04]  /*1320*/  LDC.64 R20, c[0x4][0x38] ;  /* 0x01000e00ff147b82 */ /* 0x000e680000000a00 */
[----:B------:R-:W-:-:S04]  /*1330*/  SHF.L.U32 R6, R6, 0x2, RZ ;  /* 0x0000000206067819 */ /* 0x000fc800000006ff */
[----:B------:R-:W-:-:S04]  /*1340*/  LOP3.LUT R6, R6, 0xffc, RZ, 0xc0, !PT ;  /* 0x00000ffc06067812 */ /* 0x000fc800078ec0ff */
[----:B0-----:R-:W-:-:S05]  /*1350*/  IADD3 R6, P0, PT, R6, UR6, RZ ;  /* 0x0000000606067c10 */ /* 0x001fca000ff1e0ff */
[----:B------:R-:W-:-:S05]  /*1360*/  IMAD.X R7, RZ, RZ, UR7, P0 ;  /* 0x00000007ff077e24 */ /* 0x000fca00080e06ff */
[----:B------:R0:W2:Y:S01]  /*1370*/  LDG.E R6, desc[UR4][R6.64] ;  /* 0x0000000406067981 */ /* 0x0000a2000c1e1900 */
[----:B------:R-:W-:-:S04]  /*1380*/  IMAD.IADD R8, R12, 0x1, R15 ;  /* 0x000000010c087824 */ /* 0x000fc800078e020f */
[----:B------:R-:W-:-:S05]  /*1390*/  IMAD.SHL.U32 R8, R8, 0x4, RZ ;  /* 0x0000000408087824 */ /* 0x000fca00078e00ff */
[----:B------:R-:W-:-:S04]  /*13a0*/  LOP3.LUT R8, R8, 0xffc, RZ, 0xc0, !PT ;  /* 0x00000ffc08087812 */ /* 0x000fc800078ec0ff */
[----:B------:R-:W-:-:S05]  /*13b0*/  IADD3 R10, P0, PT, R8, UR6, RZ ;  /* 0x00000006080a7c10 */ /* 0x000fca000ff1e0ff */
[----:B------:R-:W-:-:S05]  /*13c0*/  IMAD.X R11, RZ, RZ, UR7, P0 ;  /* 0x00000007ff0b7e24 */ /* 0x000fca00080e06ff */
[----:B------:R-:W3:Y:S01]  /*13d0*/  LDG.E R10, desc[UR4][R10.64] ;  /* 0x000000040a0a7981 */ /* 0x000ee2000c1e1900 */
[----:B------:R-:W-:Y:S01]  /*13e0*/  LEA R9, R15, R14, 0x2 ;  /* 0x0000000e0f097211 */ /* 0x000fe200078e10ff */
[----:B0-----:R-:W-:-:S04]  /*13f0*/  IMAD R7, R14, 0x4, R15 ;  /* 0x000000040e077824 */ /* 0x001fc800078e020f */
[----:B--2---:R-:W-:-:S05]  /*1400*/  IMAD.IADD R9, R6, 0x1, R9 ;  /* 0x0000000106097824 */ /* 0x004fca00078e0209 */
[----:B------:R-:W-:-:S05]  /*1410*/  LOP3.LUT R9, R9, 0x3ff, RZ, 0xc0, !PT ;  /* 0x000003ff09097812 */ /* 0x000fca00078ec0ff */
[----:B-1----:R-:W-:-:S06]  /*1420*/  IMAD.WIDE.U32 R8, R9, 0x18, R20 ;  /* 0x0000001809087825 */ /* 0x002fcc00078e0014 */
[----:B------:R-:W2:Y:S01]  /*1430*/  LDG.E.64 R8, desc[UR4][R8.64+0x8] ;  /* 0x0000080408087981 */ /* 0x000ea2000c1e1b00 */
[----:B---3--:R-:W-:-:S05]  /*1440*/  IMAD.IADD R7, R10, 0x1, R7 ;  /* 0x000000010a077824 */ /* 0x008fca00078e0207 */
[----:B------:R-:W-:-:S05]  /*1450*/  LOP3.LUT R7, R7, 0x3ff, RZ, 0xc0, !PT ;  /* 0x000003ff07077812 */ /* 0x000fca00078ec0ff */
[----:B------:R-:W-:-:S06]  /*1460*/  IMAD.WIDE.U32 R6, R7, 0x18, R20 ;  /* 0x0000001807067825 */ /* 0x000fcc00078e0014 */
[----:B------:R-:W3:Y:S01]  /*1470*/  LDG.E.64 R6, desc[UR4][R6.64] ;  /* 0x0000000406067981 */ /* 0x000ee2000c1e1b00 */
[----:B------:R-:W0:Y:S01]  /*1480*/  MUFU.RCP64H R11, R37 ;  /* 0x00000025000b7308 */ /* 0x000e220000001800 */
[----:B------:R-:W-:Y:S01]  /*1490*/  IMAD.MOV.U32 R10, RZ, RZ, 0x1 ;  /* 0x00000001ff0a7424 */ /* 0x000fe200078e00ff */
[----:B------:R-:W-:Y:S05]  /*14a0*/  BSSY.RECONVERGENT B2, `(.L_x_18) ;  /* 0x0000015000027945 */ /* 0x000fea0003800200 */
[----:B0-----:R-:W-:-:S08]  /*14b0*/  DFMA R20, -R36, R10, 1 ;  /* 0x3ff000002414742b */ /* 0x001fd0000000010a */
[----:B------:R-:W-:-:S08]  /*14c0*/  DFMA R20, R20, R20, R20 ;  /* 0x000000141414722b */ /* 0x000fd00000000014 */
[----:B------:R-:W-:-:S08]  /*14d0*/  DFMA R20, R10, R20, R10 ;  /* 0x000000140a14722b */ /* 0x000fd0000000000a */
[----:B------:R-:W-:-:S08]  /*14e0*/  DFMA R10, -R36, R20, 1 ;  /* 0x3ff00000240a742b */ /* 0x000fd00000000114 */
[----:B------:R-:W-:Y:S02]  /*14f0*/  DFMA R10, R20, R10, R20 ;  /* 0x0000000a140a722b */ /* 0x000fe40000000014 */
[----:B--2---:R-:W-:-:S08]  /*1500*/  DMUL R22, R8, R4 ;  /* 0x0000000408167228 */ /* 0x004fd00000000000 */
[----:B------:R-:W-:Y:S02]  /*1510*/  DMUL R20, R10, R22 ;  /* 0x000000160a147228 */ /* 0x000fe40000000000 */
[----:B------:R-:W-:-:S06]  /*1520*/  FSETP.GEU.AND P1, PT, |R23|, 6.5827683646048100446e-37, PT ;  /* 0x036000001700780b */ /* 0x000fcc0003f2e200 */
[----:B------:R-:W-:-:S08]  /*1530*/  DFMA R8, -R36, R20, R22 ;  /* 0x000000142408722b */ /* 0x000fd00000000116 */
[----:B------:R-:W-:Y:S02]  /*1540*/  DFMA R20, R10, R8, R20 ;  /* 0x000000080a14722b */ /* 0x000fe40000000014 */
[----:B---3--:R-:W-:-:S08]  /*1550*/  DFMA R6, R6, R4, R34 ;  /* 0x000000040606722b */ /* 0x008fd00000000022 */
[----:B------:R-:W-:-:S05]  /*1560*/  FFMA R8, RZ, R37, R21 ;  /* 0x00000025ff087223 */ /* 0x000fca0000000015 */
[----:B------:R-:W-:-:S13]  /*1570*/  FSETP.GT.AND P0, PT, |R8|, 1.469367938527859385e-39, PT ;  /* 0x001000000800780b */ /* 0x000fda0003f04200 */
[----:B------:R-:W-:Y:S05]  /*1580*/  @P0 BRA P1, `(.L_x_19) ;  /* 0x0000000000180947 */ /* 0x000fea0000800000 */
[----:B------:R-:W-:Y:S01]  /*1590*/  MOV R24, R22 ;  /* 0x0000001600187202 */ /* 0x000fe20000000f00 */
[----:B------:R-:W-:Y:S01]  /*15a0*/  IMAD.MOV.U32 R22, RZ, RZ, R36 ;  /* 0x000000ffff167224 */ /* 0x000fe200078e0024 */
[----:B------:R-:W-:Y:S01]  /*15b0*/  MOV R20, 0x15e0 ;  /* 0x000015e000147802 */ /* 0x000fe20000000f00 */
[----:B------:R-:W-:-:S07]  /*15c0*/  IMAD.MOV.U32 R21, RZ, RZ, R37 ;  /* 0x000000ffff157224 */ /* 0x000fce00078e0025 */
[----:B-----5:R-:W-:Y:S05]  /*15d0*/  CALL.REL.NOINC `($__internal_1_$__cuda_sm20_div_rn_f64_full) ;  /* 0x0000006400807944 */ /* 0x020fea0003c00000 */
[----:B------:R-:W-:-:S07]  /*15e0*/  IMAD.MOV.U32 R20, RZ, RZ, R22 ;  /* 0x000000ffff147224 */ /* 0x000fce00078e0016 */
.L_x_19:
[----:B------:R-:W-:Y:S05]  /*15f0*/  BSYNC.RECONVERGENT B2 ;  /* 0x0000000000027941 */ /* 0x000fea0003800200 */
.L_x_18:
[----:B------:R-:W-:-:S11]  /*1600*/  DADD R20, R20, R2 ;  /* 0x0000000014147229 */ /* 0x000fd60000000002 */
.L_x_17:
[----:B------:R-:W-:Y:S01]  /*1610*/  DFMA R6, R6, 1000, RZ ;  /* 0x408f40000606782b */ /* 0x000fe200000000ff */
[----:B-----5:R-:W-:Y:S01]  /*1620*/  ISETP.NE.U32.AND P1, PT, R38, RZ, PT ;  /* 0x000000ff2600720c */ /* 0x020fe20003f25070 */
[----:B------:R-:W-:Y:S01]  /*1630*/  DFMA R8, R20, 1000, RZ ;  /* 0x408f40001408782b */ /* 0x000fe200000000ff */
[----:B------:R-:W-:Y:S01]  /*1640*/  UMOV UR6, 0x4ca8abfe ;  /* 0x4ca8abfe00067882 */ /* 0x000fe20000000000 */
[----:B------:R-:W-:Y:S01]  /*1650*/  UMOV UR7, 0x40a3e4f5 ;  /* 0x40a3e4f500077882 */ /* 0x000fe20000000000 */
[----:B------:R-:W-:Y:S01]  /*1660*/  ISETP.NE.AND.EX P1, PT, R39, RZ, PT, P1 ;  /* 0x000000ff2700720c */ /* 0x000fe20003f25310 */
[----:B------:R-:W-:Y:S01]  /*1670*/  BSSY.RECONVERGENT B3, `(.L_x_20) ;  /* 0x0000161000037945 */ /* 0x000fe20003800200 */
[----:B------:R-:W-:Y:S01]  /*1680*/  CS2R R116, SRZ ;  /* 0x0000000000747805 */ /* 0x000fe2000001ff00 */
[-C--:B------:R-:W-:Y:S02]  /*1690*/  DMUL R10, R40, R6.reuse ;  /* 0x00000006280a7228 */ /* 0x080fe40000000000 */
[----:B------:R-:W-:-:S02]  /*16a0*/  DMUL R20, R46, R6 ;  /* 0x000000062e147228 */ /* 0x000fc40000000000 */
[----:B------:R-:W-:-:S04]  /*16b0*/  DMUL R6, R54, R6 ;  /* 0x0000000636067228 */ /* 0x000fc80000000000 */
[-C--:B------:R-:W-:Y:S02]  /*16c0*/  DFMA R10, R42, R8.reuse, R10 ;  /* 0x000000082a0a722b */ /* 0x080fe4000000000a */
[-C--:B------:R-:W-:Y:S02]  /*16d0*/  DFMA R20, R48, R8.reuse, R20 ;  /* 0x000000083014722b */ /* 0x080fe40000000014 */
[----:B------:R-:W-:-:S04]  /*16e0*/  DFMA R6, R52, R8, R6 ;  /* 0x000000083406722b */ /* 0x000fc80000000006 */
[----:B------:R-:W-:Y:S02]  /*16f0*/  DFMA R10, R44, UR6, R10 ;  /* 0x000000062c0a7c2b */ /* 0x000fe4000800000a */
[----:B------:R-:W-:Y:S02]  /*1700*/  DFMA R20, R50, UR6, R20 ;  /* 0x0000000632147c2b */ /* 0x000fe40008000014 */
[----:B------:R-:W-:Y:S01]  /*1710*/  DFMA R6, R56, UR6, R6 ;  /* 0x0000000638067c2b */ /* 0x000fe20008000006 */
[----:B------:R-:W-:Y:S10]  /*1720*/  @!P1 BRA `(.L_x_21) ;  /* 0x0000001400549947 */ /* 0x000ff40003800000 */
[----:B------:R-:W-:Y:S01]  /*1730*/  DADD R114, R58, R10 ;  /* 0x000000003a727229 */ /* 0x000fe2000000000a */
[----:B------:R-:W-:Y:S01]  /*1740*/  CS2R R116, SRZ ;  /* 0x0000000000747805 */ /* 0x000fe2000001ff00 */
[----:B------:R-:W-:Y:S01]  /*1750*/  DADD R112, R60, R20 ;  /* 0x000000003c707229 */ /* 0x000fe20000000014 */
[----:B------:R-:W-:Y:S01]  /*1760*/  IMAD.MOV.U32 R118, RZ, RZ, R38 ;  /* 0x000000ffff767224 */ /* 0x000fe200078e0026 */
[----:B------:R-:W-:Y:S01]  /*1770*/  DADD R110, R62, R6 ;  /* 0x000000003e6e7229 */ /* 0x000fe20000000006 */
[----:B------:R-:W-:-:S10]  /*1780*/  MOV R119, R39 ;  /* 0x0000002700777202 */ /* 0x000fd40000000f00 */
.L_x_44:
[----:B------:R-:W2:Y:S04]  /*1790*/  LD.E.64 R120, desc[UR4][R118.64+0x8] ;  /* 0x0000080476787980 */ /* 0x000ea8000c101b00 */
[----:B------:R-:W3:Y:S04]  /*17a0*/  LD.E.64 R10, desc[UR4][R118.64] ;  /* 0x00000004760a7980 */ /* 0x000ee8000c101b00 */
[----:B------:R-:W4:Y:S04]  /*17b0*/  LD.E.64 R8, desc[UR4][R118.64+0x10] ;  /* 0x0000100476087980 */ /* 0x000f28000c101b00 */
[----:B------:R-:W5:Y:S01]  /*17c0*/  LD.E.64 R6, desc[UR4][R118.64+0x18] ;  /* 0x0000180476067980 */ /* 0x000f62000c101b00 */
[C---:B------:R-:W-:Y:S01]  /*17d0*/  DMUL R28, R112.reuse, R112 ;  /* 0x00000070701c7228 */ /* 0x040fe20000000000 */
[----:B------:R-:W-:Y:S01]  /*17e0*/  BSSY.RECONVERGENT B2, `(.L_x_22) ;  /* 0x0000145000027945 */ /* 0x000fe20003800200 */
[----:B------:R-:W-:-:S06]  /*17f0*/  DADD R22, R112, R112 ;  /* 0x0000000070167229 */ /* 0x000fcc0000000070 */
[----:B------:R-:W-:-:S08]  /*1800*/  DFMA R30, R114, R114, R28 ;  /* 0x00000072721e722b */ /* 0x000fd0000000001c */
[----:B------:R-:W-:-:S08]  /*1810*/  DFMA R30, R110, R110, R30 ;  /* 0x0000006e6e1e722b */ /* 0x000fd0000000001e */
[----:B------:R-:W-:Y:S02]  /*1820*/  DMUL R30, R30, -4 ;  /* 0xc01000001e1e7828 */ /* 0x000fe40000000000 */
[-C--:B--2---:R-:W-:Y:S02]  /*1830*/  DMUL R20, R120, R120.reuse ;  /* 0x0000007878147228 */ /* 0x084fe40000000000 */
[----:B------:R-:W-:-:S06]  /*1840*/  DMUL R24, R60, R120 ;  /* 0x000000783c187228 */ /* 0x000fcc0000000000 */
[-C--:B---3--:R-:W-:Y:S02]  /*1850*/  DFMA R20, R10, R10.reuse, R20 ;  /* 0x0000000a0a14722b */ /* 0x088fe40000000014 */
[----:B------:R-:W-:Y:S02]  /*1860*/  DFMA R26, R58, -R10, -R24 ;  /* 0x8000000a3a1a722b */ /* 0x000fe40000000818 */
[----:B----4-:R-:W-:-:S04]  /*1870*/  DADD R90, R62, -R8 ;  /* 0x000000003e5a7229 */ /* 0x010fc80000000808 */
[-C--:B------:R-:W-:Y:S02]  /*1880*/  DFMA R20, R8, R8.reuse, R20 ;  /* 0x000000080814722b */ /* 0x080fe40000000014 */
[----:B------:R-:W-:-:S06]  /*1890*/  DFMA R28, -R62, R8, R26 ;  /* 0x000000083e1c722b */ /* 0x000fcc000000011a */
[----:B------:R-:W-:-:S08]  /*18a0*/  DFMA R20, R58, R58, R20 ;  /* 0x0000003a3a14722b */ /* 0x000fd00000000014 */
[C---:B------:R-:W-:Y:S02]  /*18b0*/  DFMA R24, R60.reuse, R60, R20 ;  /* 0x0000003c3c18722b */ /* 0x040fe40000000014 */
[----:B------:R-:W-:-:S06]  /*18c0*/  DADD R20, R60, -R120 ;  /* 0x000000003c147229 */ /* 0x000fcc0000000878 */
[----:B------:R-:W-:Y:S02]  /*18d0*/  DFMA R26, R62, R62, R24 ;  /* 0x0000003e3e1a722b */ /* 0x000fe40000000018 */
[----:B------:R-:W-:Y:S02]  /*18e0*/  DMUL R24, R20, R22 ;  /* 0x0000001614187228 */ /* 0x000fe40000000000 */
[----:B------:R-:W-:Y:S02]  /*18f0*/  DADD R22, R114, R114 ;  /* 0x0000000072167229 */ /* 0x000fe40000000072 */
[----:B------:R-:W-:Y:S02]  /*1900*/  DADD R20, R58, -R10 ;  /* 0x000000003a147229 */ /* 0x000fe4000000080a */
[----:B------:R-:W-:-:S06]  /*1910*/  DFMA R26, R28, 2, R26 ;  /* 0x400000001c1a782b */ /* 0x000fcc000000001a */
[----:B------:R-:W-:Y:S02]  /*1920*/  DFMA R20, R20, R22, R24 ;  /* 0x000000161414722b */ /* 0x000fe40000000018 */
[----:B------:R-:W-:Y:S02]  /*1930*/  DADD R22, R110, R110 ;  /* 0x000000006e167229 */ /* 0x000fe4000000006e */
[----:B-----5:R-:W-:-:S06]  /*1940*/  DFMA R26, -R6, R6, R26 ;  /* 0x00000006061a722b */ /* 0x020fcc000000011a */
[----:B------:R-:W-:Y:S02]  /*1950*/  DFMA R90, R90, R22, R20 ;  /* 0x000000165a5a722b */ /* 0x000fe40000000014 */
[----:B------:R-:W-:-:S08]  /*1960*/  DMUL R26, R26, R30 ;  /* 0x0000001e1a1a7228 */ /* 0x000fd00000000000 */
[----:B------:R-:W-:-:S08]  /*1970*/  DFMA R26, R90, R90, R26 ;  /* 0x0000005a5a1a722b */ /* 0x000fd0000000001a */
[----:B------:R-:W-:-:S14]  /*1980*/  DSETP.GEU.AND P0, PT, R26, RZ, PT ;  /* 0x000000ff1a00722a */ /* 0x000fdc0003f0e000 */
[----:B------:R-:W-:Y:S05]  /*1990*/  @!P0 BRA `(.L_x_23) ;  /* 0x0000001000a48947 */ /* 0x000fea0003800000 */
[----:B------:R-:W0:Y:S01]  /*19a0*/  MUFU.RSQ64H R21, R27 ;  /* 0x0000001b00157308 */ /* 0x000e220000001c00 */
[----:B------:R-:W-:Y:S01]  /*19b0*/  VIADD R20, R27, 0xfcb00000 ;  /* 0xfcb000001b147836 */ /* 0x000fe20000000000 */
[----:B------:R-:W-:Y:S01]  /*19c0*/  BSSY.RECONVERGENT B4, `(.L_x_24) ;  /* 0x0000017000047945 */ /* 0x000fe20003800200 */
[----:B------:R-:W-:Y:S02]  /*19d0*/  IMAD.MOV.U32 R24, RZ, RZ, 0x0 ;  /* 0x00000000ff187424 */ /* 0x000fe400078e00ff */
[----:B------:R-:W-:Y:S01]  /*19e0*/  IMAD.MOV.U32 R25, RZ, RZ, 0x3fd80000 ;  /* 0x3fd80000ff197424 */ /* 0x000fe200078e00ff */
[----:B------:R-:W-:Y:S01]  /*19f0*/  ISETP.GE.U32.AND P0, PT, R20, 0x7ca00000, PT ;  /* 0x7ca000001400780c */ /* 0x000fe20003f06070 */
[----:B0-----:R-:W-:-:S08]  /*1a00*/  DMUL R22, R20, R20 ;  /* 0x0000001414167228 */ /* 0x001fd00000000000 */
[----:B------:R-:W-:-:S08]  /*1a10*/  DFMA R22, R26, -R22, 1 ;  /* 0x3ff000001a16742b */ /* 0x000fd00000000816 */
[----:B------:R-:W-:Y:S02]  /*1a20*/  DFMA R24, R22, R24, 0.5 ;  /* 0x3fe000001618742b */ /* 0x000fe40000000018 */
[----:B------:R-:W-:-:S08]  /*1a30*/  DMUL R22, R20, R22 ;  /* 0x0000001614167228 */ /* 0x000fd00000000000 */
[----:B------:R-:W-:-:S08]  /*1a40*/  DFMA R22, R24, R22, R20 ;  /* 0x000000161816722b */ /* 0x000fd00000000014 */
[----:B------:R-:W-:Y:S02]  /*1a50*/  DMUL R30, R26, R22 ;  /* 0x000000161a1e7228 */ /* 0x000fe40000000000 */
[----:B------:R-:W-:Y:S01]  /*1a60*/  VIADD R29, R23, 0xfff00000 ;  /* 0xfff00000171d7836 */ /* 0x000fe20000000000 */
[----:B------:R-:W-:-:S05]  /*1a70*/  MOV R28, R22 ;  /* 0x00000016001c7202 */ /* 0x000fca0000000f00 */
[----:B------:R-:W-:-:S08]  /*1a80*/  DFMA R24, R30, -R30, R26 ;  /* 0x8000001e1e18722b */ /* 0x000fd0000000001a */
[----:B------:R-:W-:Y:S01]  /*1a90*/  DFMA R122, R24, R28, R30 ;  /* 0x0000001c187a722b */ /* 0x000fe2000000001e */
[----:B------:R-:W-:Y:S10]  /*1aa0*/  @!P0 BRA `(.L_x_25) ;  /* 0x0000000000208947 */ /* 0x000ff40003800000 */
[----:B------:R-:W-:Y:S02]  /*1ab0*/  IMAD.MOV.U32 R28, RZ, RZ, R22 ;  /* 0x000000ffff1c7224 */ /* 0x000fe400078e0016 */
[----:B------:R-:W-:Y:S01]  /*1ac0*/  IMAD.MOV.U32 R22, RZ, RZ, R30 ;  /* 0x000000ffff167224 */ /* 0x000fe200078e001e */
[----:B------:R-:W-:Y:S01]  /*1ad0*/  MOV R30, 0x1b10 ;  /* 0x00001b10001e7802 */ /* 0x000fe20000000f00 */
[----:B------:R-:W-:Y:S02]  /*1ae0*/  IMAD.MOV.U32 R23, RZ, RZ, R31 ;  /* 0x000000ffff177224 */ /* 0x000fe400078e001f */
[----:B------:R-:W-:-:S07]  /*1af0*/  IMAD.MOV.U32 R21, RZ, RZ, R29 ;  /* 0x000000ffff157224 */ /* 0x000fce00078e001d */
[----:B------:R-:W-:Y:S05]  /*1b00*/  CALL.REL.NOINC `($__internal_2_$__cuda_sm20_dsqrt_rn_f64_mediumpath_v1) ;  /* 0x0000006400cc7944 */ /* 0x000fea0003c00000 */
[----:B------:R-:W-:Y:S01]  /*1b10*/  MOV R122, R20 ;  /* 0x00000014007a7202 */ /* 0x000fe20000000f00 */
[----:B------:R-:W-:-:S07]  /*1b20*/  IMAD.MOV.U32 R123, RZ, RZ, R21 ;  /* 0x000000ffff7b7224 */ /* 0x000fce00078e0015 */
.L_x_25:
[----:B------:R-:W-:Y:S05]  /*1b30*/  BSYNC.RECONVERGENT B4 ;  /* 0x0000000000047941 */ /* 0x000fea0003800200 */
.L_x_24:
[----:B------:R-:W-:Y:S01]  /*1b40*/  DMUL R20, R112, R112 ;  /* 0x0000007070147228 */ /* 0x000fe20000000000 */
[----:B------:R-:W-:Y:S01]  /*1b50*/  BSSY.RECONVERGENT B4, `(.L_x_26) ;  /* 0x000001a000047945 */ /* 0x000fe20003800200 */
[----:B------:R-:W-:-:S06]  /*1b60*/  DADD R24, -R90, R122 ;  /* 0x000000005a187229 */ /* 0x000fcc000000017a */
[----:B------:R-:W-:-:S04]  /*1b70*/  DFMA R20, R114, R114, R20 ;  /* 0x000000727214722b */ /* 0x000fc80000000014 */
[----:B------:R-:W-:-:S04]  /*1b80*/  FSETP.GEU.AND P2, PT, |R25|, 6.5827683646048100446e-37, PT ;  /* 0x036000001900780b */ /* 0x000fc80003f4e200 */
[----:B------:R-:W-:-:S08]  /*1b90*/  DFMA R20, R110, R110, R20 ;  /* 0x0000006e6e14722b */ /* 0x000fd00000000014 */
[----:B------:R-:W-:Y:S01]  /*1ba0*/  DADD R92, R20, R20 ;  /* 0x00000000145c7229 */ /* 0x000fe20000000014 */
[----:B------:R-:W-:-:S05]  /*1bb0*/  IMAD.MOV.U32 R20, RZ, RZ, 0x1 ;  /* 0x00000001ff147424 */ /* 0x000fca00078e00ff */
[----:B------:R-:W0:Y:S02]  /*1bc0*/  MUFU.RCP64H R21, R93 ;  /* 0x0000005d00157308 */ /* 0x000e240000001800 */
        /* <DEDUP_REMOVED lines=12> */
[----:B------:R-:W-:Y:S01]  /*1c90*/  MOV R21, R93 ;  /* 0x0000005d00157202 */ /* 0x000fe20000000f00 */
[----:B------:R-:W-:Y:S01]  /*1ca0*/  IMAD.MOV.U32 R22, RZ, RZ, R92 ;  /* 0x000000ffff167224 */ /* 0x000fe200078e005c */
[----:B------:R-:W-:-:S07]  /*1cb0*/  MOV R20, 0x1cd0 ;  /* 0x00001cd000147802 */ /* 0x000fce0000000f00 */
[----:B------:R-:W-:Y:S05]  /*1cc0*/  CALL.REL.NOINC `($__internal_1_$__cuda_sm20_div_rn_f64_full) ;  /* 0x0000005c00c47944 */ /* 0x000fea0003c00000 */
[----:B------:R-:W-:Y:S02]  /*1cd0*/  IMAD.MOV.U32 R94, RZ, RZ, R22 ;  /* 0x000000ffff5e7224 */ /* 0x000fe400078e0016 */
[----:B------:R-:W-:-:S07]  /*1ce0*/  IMAD.MOV.U32 R95, RZ, RZ, R21 ;  /* 0x000000ffff5f7224 */ /* 0x000fce00078e0015 */
.L_x_27:
[----:B------:R-:W-:Y:S05]  /*1cf0*/  BSYNC.RECONVERGENT B4 ;  /* 0x0000000000047941 */ /* 0x000fea0003800200 */
.L_x_26:
[----:B------:R-:W0:Y:S01]  /*1d00*/  MUFU.RCP64H R21, R93 ;  /* 0x0000005d00157308 */ /* 0x000e220000001800 */
[----:B------:R-:W-:Y:S01]  /*1d10*/  IMAD.MOV.U32 R20, RZ, RZ, 0x1 ;  /* 0x00000001ff147424 */ /* 0x000fe200078e00ff */
[----:B------:R-:W-:Y:S01]  /*1d20*/  DADD R24, -R90, -R122 ;  /* 0x000000005a187229 */ /* 0x000fe2000000097a */
[----:B------:R-:W-:Y:S09]  /*1d30*/  BSSY.RECONVERGENT B4, `(.L_x_28) ;  /* 0x0000013000047945 */ /* 0x000ff20003800200 */
[----:B------:R-:W-:Y:S01]  /*1d40*/  FSETP.GEU.AND P2, PT, |R25|, 6.5827683646048100446e-37, PT ;  /* 0x036000001900780b */ /* 0x000fe20003f4e200 */
        /* <DEDUP_REMOVED lines=16> */
[----:B------:R-:W-:-:S07]  /*1e50*/  IMAD.MOV.U32 R20, RZ, RZ, R22 ;  /* 0x000000ffff147224 */ /* 0x000fce00078e0016 */
.L_x_29:
[----:B------:R-:W-:Y:S05]  /*1e60*/  BSYNC.RECONVERGENT B4 ;  /* 0x0000000000047941 */ /* 0x000fea0003800200 */
.L_x_28:
[----:B------:R-:W-:Y:S01]  /*1e70*/  IMAD.MOV.U32 R24, RZ, RZ, -0x5f4a1273 ;  /* 0xa0b5ed8dff187424 */ /* 0x000fe200078e00ff */
[----:B------:R-:W-:Y:S01]  /*1e80*/  DSETP.GT.AND P0, PT, R20, 1, PT ;  /* 0x3ff000001400742a */ /* 0x000fe20003f04000 */
[----:B------:R-:W-:-:S05]  /*1e90*/  IMAD.MOV.U32 R25, RZ, RZ, 0x3eb0c6f7 ;  /* 0x3eb0c6f7ff197424 */ /* 0x000fca00078e00ff */
[----:B------:R-:W-:Y:S02]  /*1ea0*/  DSETP.GT.AND P2, PT, R94, 1, P0 ;  /* 0x3ff000005e00742a */ /* 0x000fe40000744000 */
[----:B------:R-:W-:-:S06]  /*1eb0*/  DSETP.GEU.AND P3, PT, R20, R24, PT ;  /* 0x000000181400722a */ /* 0x000fcc0003f6e000 */
[----:B------:R-:W-:-:S06]  /*1ec0*/  DSETP.LT.AND P0, PT, R94, R24, !P3 ;  /* 0x000000185e00722a */ /* 0x000fcc0005f01000 */
[----:B------:R-:W-:-:S13]  /*1ed0*/  PLOP3.LUT P0, PT, P0, P2, PT, 0xf8, 0x8f ;  /* 0x00000000008f781c */ /* 0x000fda0000705f70 */
[----:B------:R-:W-:Y:S05]  /*1ee0*/  @P0 BRA `(.L_x_23) ;  /* 0x0000000c00500947 */ /* 0x000fea0003800000 */
[----:B------:R-:W0:Y:S01]  /*1ef0*/  MUFU.RCP64H R23, R7 ;  /* 0x0000000700177308 */ /* 0x000e220000001800 */
[----:B------:R-:W-:Y:S01]  /*1f00*/  MOV R22, 0x1 ;  /* 0x0000000100167802 */ /* 0x000fe20000000f00 */
[----:B------:R-:W-:Y:S01]  /*1f10*/  DSETP.GEU.AND P0, PT, R94, R24, PT ;  /* 0x000000185e00722a */ /* 0x000fe20003f0e000 */
[----:B------:R-:W-:Y:S05]  /*1f20*/  BSSY.RECONVERGENT B4, `(.L_x_30) ;  /* 0x000001f000047945 */ /* 0x000fea0003800200 */
[----:B------:R-:W-:Y:S02]  /*1f30*/  FSEL R26, R20, R94, !P0 ;  /* 0x0000005e141a7208 */ /* 0x000fe40004000000 */
[----:B------:R-:W-:-:S02]  /*1f40*/  FSEL R27, R21, R95, !P0 ;  /* 0x0000005f151b7208 */ /* 0x000fc40004000000 */
[----:B------:R-:W-:Y:S02]  /*1f50*/  FSEL R20, R26, R20, !P3 ;  /* 0x000000141a147208 */ /* 0x000fe40005800000 */
[----:B------:R-:W-:Y:S01]  /*1f60*/  FSEL R21, R27, R21, !P3 ;  /* 0x000000151b157208 */ /* 0x000fe20005800000 */
[----:B0-----:R-:W-:-:S05]  /*1f70*/  DFMA R24, -R6, R22, 1 ;  /* 0x3ff000000618742b */ /* 0x001fca0000000116 */
[----:B------:R-:W-:-:S03]  /*1f80*/  DSETP.GEU.AND P0, PT, R26, R20, PT ;  /* 0x000000141a00722a */ /* 0x000fc60003f0e000 */
[----:B------:R-:W-:-:S03]  /*1f90*/  DFMA R24, R24, R24, R24 ;  /* 0x000000181818722b */ /* 0x000fc60000000018 */
[----:B------:R-:W-:Y:S02]  /*1fa0*/  FSEL R94, R26, R20, !P0 ;  /* 0x000000141a5e7208 */ /* 0x000fe40004000000 */
[----:B------:R-:W-:-:S03]  /*1fb0*/  FSEL R95, R27, R21, !P0 ;  /* 0x000000151b5f7208 */ /* 0x000fc60004000000 */
[----:B------:R-:W-:-:S03]  /*1fc0*/  DFMA R24, R22, R24, R22 ;  /* 0x000000181618722b */ /* 0x000fc60000000016 */
[-C--:B------:R-:W-:Y:S02]  /*1fd0*/  DFMA R92, R114, R94.reuse, R58 ;  /* 0x0000005e725c722b */ /* 0x080fe4000000003a */
[----:B------:R-:W-:-:S03]  /*1fe0*/  DFMA R90, R112, R94, R60 ;  /* 0x0000005e705a722b */ /* 0x000fc6000000003c */
[----:B------:R-:W-:-:S03]  /*1ff0*/  DFMA R20, -R6, R24, 1 ;  /* 0x3ff000000614742b */ /* 0x000fc60000000118 */
[----:B------:R-:W-:-:S05]  /*2000*/  DADD R22, -R10, R92 ;  /* 0x000000000a167229 */ /* 0x000fca000000015c */
[----:B------:R-:W-:-:S05]  /*2010*/  DFMA R20, R24, R20, R24 ;  /* 0x000000141814722b */ /* 0x000fca0000000018 */
[----:B------:R-:W-:-:S03]  /*2020*/  FSETP.GEU.AND P2, PT, |R23|, 6.5827683646048100446e-37, PT ;  /* 0x036000001700780b */ /* 0x000fc60003f4e200 */
[----:B------:R-:W-:-:S08]  /*2030*/  DMUL R124, R22, R20 ;  /* 0x00000014167c7228 */ /* 0x000fd00000000000 */
[----:B------:R-:W-:-:S08]  /*2040*/  DFMA R10, -R6, R124, R22 ;  /* 0x0000007c060a722b */ /* 0x000fd00000000116 */
[----:B------:R-:W-:-:S10]  /*2050*/  DFMA R124, R20, R10, R124 ;  /* 0x0000000a147c722b */ /* 0x000fd4000000007c */
[----:B------:R-:W-:-:S05]  /*2060*/  FFMA R10, RZ, R7, R125 ;  /* 0x00000007ff0a7223 */ /* 0x000fca000000007d */
[----:B------:R-:W-:Y:S01]  /*2070*/  FSETP.GT.AND P0, PT, |R10|, 1.469367938527859385e-39, PT ;  /* 0x001000000a00780b */ /* 0x000fe20003f04200 */
[----:B------:R-:W-:-:S12]  /*2080*/  DFMA R10, R110, R94, R62 ;  /* 0x0000005e6e0a722b */ /* 0x000fd8000000003e */
[----:B------:R-:W-:Y:S05]  /*2090*/  @P0 BRA P2, `(.L_x_31) ;  /* 0x00000000001c0947 */ /* 0x000fea0001000000 */
[----:B------:R-:W-:Y:S01]  /*20a0*/  IMAD.MOV.U32 R24, RZ, RZ, R22 ;  /* 0x000000ffff187224 */ /* 0x000fe200078e0016 */
[----:B------:R-:W-:Y:S01]  /*20b0*/  MOV R20, 0x20f0 ;  /* 0x000020f000147802 */ /* 0x000fe20000000f00 */
[----:B------:R-:W-:Y:S02]  /*20c0*/  IMAD.MOV.U32 R22, RZ, RZ, R6 ;  /* 0x000000ffff167224 */ /* 0x000fe400078e0006 */
[----:B------:R-:W-:-:S07]  /*20d0*/  IMAD.MOV.U32 R21, RZ, RZ, R7 ;  /* 0x000000ffff157224 */ /* 0x000fce00078e0007 */
[----:B------:R-:W-:Y:S05]  /*20e0*/  CALL.REL.NOINC `($__internal_1_$__cuda_sm20_div_rn_f64_full) ;  /* 0x0000005800bc7944 */ /* 0x000fea0003c00000 */
[----:B------:R-:W-:Y:S01]  /*20f0*/  IMAD.MOV.U32 R124, RZ, RZ, R22 ;  /* 0x000000ffff7c7224 */ /* 0x000fe200078e0016 */
[----:B------:R-:W-:-:S07]  /*2100*/  MOV R125, R21 ;  /* 0x00000015007d7202 */ /* 0x000fce0000000f00 */
.L_x_31:
[----:B------:R-:W-:Y:S05]  /*2110*/  BSYNC.RECONVERGENT B4 ;  /* 0x0000000000047941 */ /* 0x000fea0003800200 */
.L_x_30:
[----:B------:R-:W0:Y:S01]  /*2120*/  MUFU.RCP64H R21, R7 ;  /* 0x0000000700157308 */ /* 0x000e220000001800 */
[----:B------:R-:W-:Y:S01]  /*2130*/  IMAD.MOV.U32 R20, RZ, RZ, 0x1 ;  /* 0x00000001ff147424 */ /* 0x000fe200078e00ff */
[----:B------:R-:W-:Y:S05]  /*2140*/  BSSY.RECONVERGENT B4, `(.L_x_32) ;  /* 0x0000015000047945 */ /* 0x000fea0003800200 */
[----:B0-----:R-:W-:-:S08]  /*2150*/  DFMA R22, -R6, R20, 1 ;  /* 0x3ff000000616742b */ /* 0x001fd00000000114 */
[----:B------:R-:W-:-:S08]  /*2160*/  DFMA R22, R22, R22, R22 ;  /* 0x000000161616722b */ /* 0x000fd00000000016 */
[----:B------:R-:W-:Y:S02]  /*2170*/  DFMA R20, R20, R22, R20 ;  /* 0x000000161414722b */ /* 0x000fe40000000014 */
[----:B------:R-:W-:-:S06]  /*2180*/  DADD R22, -R120, R90 ;  /* 0x0000000078167229 */ /* 0x000fcc000000015a */
[----:B------:R-:W-:-:S04]  /*2190*/  DFMA R24, -R6, R20, 1 ;  /* 0x3ff000000618742b */ /* 0x000fc80000000114 */
[----:B------:R-:W-:-:S04]  /*21a0*/  FSETP.GEU.AND P2, PT, |R23|, 6.5827683646048100446e-37, PT ;  /* 0x036000001700780b */ /* 0x000fc80003f4e200 */
        /* <DEDUP_REMOVED lines=14> */
.L_x_33:
[----:B------:R-:W-:Y:S05]  /*2290*/  BSYNC.RECONVERGENT B4 ;  /* 0x0000000000047941 */ /* 0x000fea0003800200 */
.L_x_32:
        /* <DEDUP_REMOVED lines=23> */
.L_x_35:
[----:B------:R-:W-:Y:S05]  /*2410*/  BSYNC.RECONVERGENT B4 ;  /* 0x0000000000047941 */ /* 0x000fea0003800200 */
.L_x_34:
[----:B------:R-:W-:Y:S01]  /*2420*/  DMUL R6, R112, R122 ;  /* 0x0000007a70067228 */ /* 0x000fe20000000000 */
[----:B------:R-:W-:Y:S01]  /*2430*/  IMAD.MOV.U32 R22, RZ, RZ, 0x0 ;  /* 0x00000000ff167424 */ /* 0x000fe200078e00ff */
[----:B------:R-:W-:Y:S01]  /*2440*/  MOV R23, 0x3fd80000 ;  /* 0x3fd8000000177802 */ /* 0x000fe20000000f00 */
[----:B------:R-:W-:Y:S05]  /*2450*/  BSSY.RECONVERGENT B4, `(.L_x_36) ;  /* 0x000001d000047945 */ /* 0x000fea0003800200 */
[----:B------:R-:W-:-:S08]  /*2460*/  DFMA R6, R114, R124, R6 ;  /* 0x0000007c7206722b */ /* 0x000fd00000000006 */
[----:B------:R-:W-:-:S08]  /*2470*/  DFMA R6, R110, R120, R6 ;  /* 0x000000786e06722b */ /* 0x000fd00000000006 */
[----:B------:R-:W-:-:S08]  /*2480*/  DADD R6, R6, R6 ;  /* 0x0000000006067229 */ /* 0x000fd00000000006 */
[C---:B------:R-:W-:Y:S02]  /*2490*/  DFMA R8, R6.reuse, R122, -R112 ;  /* 0x0000007a0608722b */ /* 0x040fe40000000870 */
[C---:B------:R-:W-:Y:S02]  /*24a0*/  DFMA R146, R6.reuse, R124, -R114 ;  /* 0x0000007c0692722b */ /* 0x040fe40000000872 */
[----:B------:R-:W-:-:S04]  /*24b0*/  DFMA R6, R6, R120, -R110 ;  /* 0x000000780606722b */ /* 0x000fc8000000086e */
[----:B------:R-:W-:-:S08]  /*24c0*/  DMUL R20, R8, R8 ;  /* 0x0000000808147228 */ /* 0x000fd00000000000 */
[----:B------:R-:W-:-:S08]  /*24d0*/  DFMA R20, R146, R146, R20 ;  /* 0x000000929214722b */ /* 0x000fd00000000014 */
[----:B------:R-:W-:-:S06]  /*24e0*/  DFMA R26, R6, R6, R20 ;  /* 0x00000006061a722b */ /* 0x000fcc0000000014 */
[----:B------:R-:W0:Y:S04]  /*24f0*/  MUFU.RSQ64H R31, R27 ;  /* 0x0000001b001f7308 */ /* 0x000e280000001c00 */
[----:B------:R-:W-:-:S05]  /*2500*/  VIADD R30, R27, 0xfcb00000 ;  /* 0xfcb000001b1e7836 */ /* 0x000fca0000000000 */
[----:B------:R-:W-:Y:S01]  /*2510*/  ISETP.GE.U32.AND P0, PT, R30, 0x7ca00000, PT ;  /* 0x7ca000001e00780c */ /* 0x000fe20003f06070 */
        /* <DEDUP_REMOVED lines=14> */
[----:B------:R-:W-:Y:S01]  /*2600*/  IMAD.MOV.U32 R156, RZ, RZ, R20 ;  /* 0x000000ffff9c7224 */ /* 0x000fe200078e0014 */
[----:B------:R-:W-:-:S07]  /*2610*/  MOV R157, R21 ;  /* 0x00000015009d7202 */ /* 0x000fce0000000f00 */
.L_x_37:
[----:B------:R-:W-:Y:S05]  /*2620*/  BSYNC.RECONVERGENT B4 ;  /* 0x0000000000047941 */ /* 0x000fea0003800200 */
.L_x_36:
[----:B------:R-:W0:Y:S01]  /*2630*/  MUFU.RCP64H R21, R157 ;  /* 0x0000009d00157308 */ /* 0x000e220000001800 */
[----:B------:R-:W-:Y:S01]  /*2640*/  IMAD.MOV.U32 R20, RZ, RZ, 0x1 ;  /* 0x00000001ff147424 */ /* 0x000fe200078e00ff */
[----:B------:R-:W-:Y:S05]  /*2650*/  BSSY.RECONVERGENT B4, `(.L_x_38) ;  /* 0x0000015000047945 */ /* 0x000fea0003800200 */
[----:B0-----:R-:W-:-:S08]  /*2660*/  DFMA R22, R20, -R156, 1 ;  /* 0x3ff000001416742b */ /* 0x001fd0000000089c */
[----:B------:R-:W-:-:S08]  /*2670*/  DFMA R22, R22, R22, R22 ;  /* 0x000000161616722b */ /* 0x000fd00000000016 */
[----:B------:R-:W-:-:S08]  /*2680*/  DFMA R22, R20, R22, R20 ;  /* 0x000000161416722b */ /* 0x000fd00000000014 */
[----:B------:R-:W-:-:S08]  /*2690*/  DFMA R20, R22, -R156, 1 ;  /* 0x3ff000001614742b */ /* 0x000fd0000000089c */
[----:B------:R-:W-:-:S08]  /*26a0*/  DFMA R20, R22, R20, R22 ;  /* 0x000000141614722b */ /* 0x000fd00000000016 */
[----:B------:R-:W-:-:S08]  /*26b0*/  DMUL R154, R146, -R20 ;  /* 0x80000014929a7228 */ /* 0x000fd00000000000 */
[----:B------:R-:W-:-:S08]  /*26c0*/  DFMA R22, R154, -R156, -R146 ;  /* 0x8000009c9a16722b */ /* 0x000fd00000000892 */
[----:B------:R-:W-:Y:S02]  /*26d0*/  DFMA R154, R20, R22, R154 ;  /* 0x00000016149a722b */ /* 0x000fe4000000009a */
[----:B------:R-:W-:-:S08]  /*26e0*/  DADD R22, -RZ, -R146 ;  /* 0x00000000ff167229 */ /* 0x000fd00000000992 */
[----:B------:R-:W-:Y:S02]  /*26f0*/  FFMA R20, RZ, R157, R155 ;  /* 0x0000009dff147223 */ /* 0x000fe4000000009b */
[----:B------:R-:W-:-:S03]  /*2700*/  FSETP.GEU.AND P2, PT, |R23|, 6.5827683646048100446e-37, PT ;  /* 0x036000001700780b */ /* 0x000fc60003f4e200 */
        /* <DEDUP_REMOVED lines=9> */
.L_x_39:
[----:B------:R-:W-:Y:S05]  /*27a0*/  BSYNC.RECONVERGENT B4 ;  /* 0x0000000000047941 */ /* 0x000fea0003800200 */
.L_x_38:
        /* <DEDUP_REMOVED lines=23> */
.L_x_41:
[----:B------:R-:W-:Y:S05]  /*2920*/  BSYNC.RECONVERGENT B4 ;  /* 0x0000000000047941 */ /* 0x000fea0003800200 */
.L_x_40:
        /* <DEDUP_REMOVED lines=22> */
.L_x_43:
[----:B------:R-:W-:Y:S05]  /*2a90*/  BSYNC.RECONVERGENT B4 ;  /* 0x0000000000047941 */ /* 0x000fea0003800200 */
.L_x_42:
[----:B------:R-:W-:Y:S01]  /*2aa0*/  DSETP.GEU.AND P0, PT, R94, R70, PT ;  /* 0x000000465e00722a */ /* 0x000fe20003f0e000 */
[----:B------:R-:W-:-:S05]  /*2ab0*/  ISETP.NE.U32.AND P2, PT, R116, RZ, PT ;  /* 0x000000ff7400720c */ /* 0x000fca0003f45070 */
[----:B------:R-:W-:-:S13]  /*2ac0*/  ISETP.NE.AND.EX P0, PT, R117, RZ, P0, P2 ;  /* 0x000000ff7500720c */ /* 0x000fda0000705320 */
[----:B------:R-:W-:Y:S01]  /*2ad0*/  @!P0 IMAD.MOV.U32 R70, RZ, RZ, R94 ;  /* 0x000000ffff468224 */ /* 0x000fe200078e005e */
[----:B------:R-:W-:Y:S01]  /*2ae0*/  @!P0 MOV R72, R20 ;  /* 0x0000001400488202 */ /* 0x000fe20000000f00 */
[----:B------:R-:W-:Y:S01]  /*2af0*/  @!P0 IMAD.MOV.U32 R71, RZ, RZ, R95 ;  /* 0x000000ffff478224 */ /* 0x000fe200078e005f */
[----:B------:R-:W-:Y:S01]  /*2b00*/  @!P0 MOV R77, R155 ;  /* 0x0000009b004d8202 */ /* 0x000fe20000000f00 */
[----:B------:R-:W-:Y:S01]  /*2b10*/  @!P0 IMAD.MOV.U32 R73, RZ, RZ, R21 ;  /* 0x000000ffff498224 */ /* 0x000fe200078e0015 */
[----:B------:R-:W-:Y:S01]  /*2b20*/  @!P0 MOV R82, R124 ;  /* 0x0000007c00528202 */ /* 0x000fe20000000f00 */
[----:B------:R-:W-:Y:S01]  /*2b30*/  @!P0 IMAD.MOV.U32 R74, RZ, RZ, R146 ;  /* 0x000000ffff4a8224 */ /* 0x000fe200078e0092 */
[----:B------:R-:W-:Y:S01]  /*2b40*/  @!P0 MOV R87, R91 ;  /* 0x0000005b00578202 */ /* 0x000fe20000000f00 */
[----:B------:R-:W-:Y:S02]  /*2b50*/  @!P0 IMAD.MOV.U32 R75, RZ, RZ, R147 ;  /* 0x000000ffff4b8224 */ /* 0x000fe400078e0093 */
[----:B------:R-:W-:-:S02]  /*2b60*/  @!P0 IMAD.MOV.U32 R76, RZ, RZ, R154 ;  /* 0x000000ffff4c8224 */ /* 0x000fc400078e009a */
[----:B------:R-:W-:Y:S02]  /*2b70*/  @!P0 IMAD.MOV.U32 R78, RZ, RZ, R120 ;  /* 0x000000ffff4e8224 */ /* 0x000fe400078e0078 */
[----:B------:R-:W-:Y:S02]  /*2b80*/  @!P0 IMAD.MOV.U32 R79, RZ, RZ, R121 ;  /* 0x000000ffff4f8224 */ /* 0x000fe400078e0079 */
[----:B------:R-:W-:Y:S02]  /*2b90*/  @!P0 IMAD.MOV.U32 R80, RZ, RZ, R122 ;  /* 0x000000ffff508224 */ /* 0x000fe400078e007a */
[----:B------:R-:W-:Y:S02]  /*2ba0*/  @!P0 IMAD.MOV.U32 R81, RZ, RZ, R123 ;  /* 0x000000ffff518224 */ /* 0x000fe400078e007b */
[----:B------:R-:W-:Y:S02]  /*2bb0*/  @!P0 IMAD.MOV.U32 R83, RZ, RZ, R125 ;  /* 0x000000ffff538224 */ /* 0x000fe400078e007d */
[----:B------:R-:W-:-:S02]  /*2bc0*/  @!P0 IMAD.MOV.U32 R84, RZ, RZ, R10 ;  /* 0x000000ffff548224 */ /* 0x000fc400078e000a */
[----:B------:R-:W-:Y:S02]  /*2bd0*/  @!P0 IMAD.MOV.U32 R85, RZ, RZ, R11 ;  /* 0x000000ffff558224 */ /* 0x000fe400078e000b */
[----:B------:R-:W-:Y:S02]  /*2be0*/  @!P0 IMAD.MOV.U32 R86, RZ, RZ, R90 ;  /* 0x000000ffff568224 */ /* 0x000fe400078e005a */
[----:B------:R-:W-:Y:S02]  /*2bf0*/  @!P0 IMAD.MOV.U32 R88, RZ, RZ, R92 ;  /* 0x000000ffff588224 */ /* 0x000fe400078e005c */
[----:B------:R-:W-:Y:S02]  /*2c00*/  @!P0 IMAD.MOV.U32 R89, RZ, RZ, R93 ;  /* 0x000000ffff598224 */ /* 0x000fe400078e005d */
[----:B------:R-:W-:Y:S02]  /*2c10*/  @!P0 IMAD.MOV.U32 R116, RZ, RZ, R118 ;  /* 0x000000ffff748224 */ /* 0x000fe400078e0076 */
[----:B------:R-:W-:-:S07]  /*2c20*/  @!P0 IMAD.MOV.U32 R117, RZ, RZ, R119 ;  /* 0x000000ffff758224 */ /* 0x000fce00078e0077 */
.L_x_23:
[----:B------:R-:W-:Y:S05]  /*2c30*/  BSYNC.RECONVERGENT B2 ;  /* 0x0000000000027941 */ /* 0x000fea0003800200 */
.L_x_22:
[----:B------:R-:W2:Y:S02]  /*2c40*/  LD.E.64 R118, desc[UR4][R118.64+0x48] ;  /* 0x0000480476767980 */ /* 0x000ea4000c101b00 */
[----:B--2---:R-:W-:-:S04]  /*2c50*/  ISETP.NE.U32.AND P0, PT, R118, RZ, PT ;  /* 0x000000ff7600720c */ /* 0x004fc80003f05070 */
[----:B------:R-:W-:-:S13]  /*2c60*/  ISETP.NE.AND.EX P0, PT, R119, RZ, PT, P0 ;  /* 0x000000ff7700720c */ /* 0x000fda0003f05300 */
[----:B------:R-:W-:Y:S05]  /*2c70*/  @P0 BRA `(.L_x_44) ;  /* 0xffffffe800c40947 */ /* 0x000fea000383ffff */
.L_x_21:
[----:B------:R-:W-:Y:S05]  /*2c80*/  BSYNC.RECONVERGENT B3 ;  /* 0x0000000000037941 */ /* 0x000fea0003800200 */
.L_x_20:
[----:B------:R-:W-:Y:S01]  /*2c90*/  ISETP.NE.U32.AND P2, PT, R116, RZ, PT ;  /* 0x000000ff7400720c */ /* 0x000fe20003f45070 */
[----:B------:R-:W-:Y:S01]  /*2ca0*/  BSSY.RECONVERGENT B3, `(.L_x_45) ;  /* 0x000016e000037945 */ /* 0x000fe20003800200 */
[----:B------:R-:W-:Y:S02]  /*2cb0*/  PLOP3.LUT P0, PT, PT, PT, PT, 0x80, 0x8 ;  /* 0x000000000008781c */ /* 0x000fe40003f0f070 */
[----:B------:R-:W-:Y:S02]  /*2cc0*/  CS2R R90, SRZ ;  /* 0x00000000005a7805 */ /* 0x000fe4000001ff00 */
[----:B------:R-:W-:Y:S02]  /*2cd0*/  ISETP.NE.AND.EX P2, PT, R117, RZ, PT, P2 ;  /* 0x000000ff7500720c */ /* 0x000fe40003f45320 */
[----:B------:R-:W-:Y:S02]  /*2ce0*/  CS2R R92, SRZ ;  /* 0x00000000005c7805 */ /* 0x000fe4000001ff00 */
[----:B------:R-:W-:-:S09]  /*2cf0*/  CS2R R94, SRZ ;  /* 0x00000000005e7805 */ /* 0x000fd2000001ff00 */
[----:B------:R-:W-:Y:S05]  /*2d00*/  @!P2 BRA `(.L_x_46) ;  /* 0x00000014009ca947 */ /* 0x000fea0003800000 */
[----:B------:R-:W-:Y:S02]  /*2d10*/  ISETP.GT.AND P2, PT, R13, RZ, PT ;  /* 0x000000ff0d00720c */ /* 0x000fe40003f44270 */
[----:B------:R-:W-:-:S11]  /*2d20*/  CS2R R90, SRZ ;  /* 0x00000000005a7805 */ /* 0x000fd6000001ff00 */
[----:B------:R-:W-:Y:S05]  /*2d30*/  @!P2 BRA `(.L_x_47) ;  /* 0x000000140054a947 */ /* 0x000fea0003800000 */
[----:B------:R-:W-:Y:S01]  /*2d40*/  HFMA2 R6, -RZ, RZ, 0, 0 ;  /* 0x00000000ff067431 */ /* 0x000fe200000001ff */
[----:B------:R-:W-:Y:S02]  /*2d50*/  CS2R R94, SRZ ;  /* 0x00000000005e7805 */ /* 0x000fe4000001ff00 */
[----:B------:R-:W-:Y:S02]  /*2d60*/  CS2R R92, SRZ ;  /* 0x00000000005c7805 */ /* 0x000fe4000001ff00 */
[----:B------:R-:W-:-:S07]  /*2d70*/  CS2R R90, SRZ ;  /* 0x00000000005a7805 */ /* 0x000fce000001ff00 */
.L_x_77:
[----:B------:R-:W0:Y:S02]  /*2d80*/  LDC.64 R8, c[0x4][0x20] ;  /* 0x01000800ff087b82 */ /* 0x000e240000000a00 */
[----:B0-----:R-:W-:-:S05]  /*2d90*/  IMAD.WIDE.U32 R8, R6, 0x18, R8 ;  /* 0x0000001806087825 */ /* 0x001fca00078e0008 */
[----:B------:R-:W2:Y:S04]  /*2da0*/  LDG.E.64 R112, desc[UR4][R8.64] ;  /* 0x0000000408707981 */ /* 0x000ea8000c1e1b00 */
[----:B------:R-:W3:Y:S04]  /*2db0*/  LDG.E.64 R110, desc[UR4][R8.64+0x8] ;  /* 0x00000804086e7981 */ /* 0x000ee8000c1e1b00 */
[----:B------:R-:W4:Y:S01]  /*2dc0*/  LDG.E.64 R10, desc[UR4][R8.64+0x10] ;  /* 0x00001004080a7981 */ /* 0x000f22000c1e1b00 */
[----:B------:R-:W-:Y:S01]  /*2dd0*/  VIADD R6, R6, 0x1 ;  /* 0x0000000106067836 */ /* 0x000fe20000000000 */
[----:B------:R-:W-:Y:S04]  /*2de0*/  BSSY.RECONVERGENT B2, `(.L_x_48) ;  /* 0x0000149000027945 */ /* 0x000fe80003800200 */
[----:B------:R-:W-:Y:S01]  /*2df0*/  ISETP.NE.AND P3, PT, R6, R13, PT ;  /* 0x0000000d0600720c */ /* 0x000fe20003f65270 */
[----:B--2---:R-:W-:-:S02]  /*2e00*/  DADD R112, -R88, R112 ;  /* 0x0000000058707229 */ /* 0x004fc40000000170 */
[----:B---3--:R-:W-:Y:S02]  /*2e10*/  DADD R110, -R86, R110 ;  /* 0x00000000566e7229 */ /* 0x008fe4000000016e */
[----:B----4-:R-:W-:Y:S01]  /*2e20*/  DADD R10, -R84, R10 ;  /* 0x00000000540a7229 */ /* 0x010fe2000000010a */
[----:B------:R-:W-:Y:S10]  /*2e30*/  @!P1 BRA `(.L_x_49) ;  /* 0x0000000400f49947 */ /* 0x000ff40003800000 */
[----:B------:R-:W-:Y:S02]  /*2e40*/  IMAD.MOV.U32 R114, RZ, RZ, R38 ;  /* 0x000000ffff727224 */ /* 0x000fe400078e0026 */
[----:B------:R-:W-:-:S07]  /*2e50*/  IMAD.MOV.U32 R115, RZ, RZ, R39 ;  /* 0x000000ffff737224 */ /* 0x000fce00078e0027 */
.L_x_59:
[----:B------:R-:W2:Y:S04]  /*2e60*/  LD.E.64 R24, desc[UR4][R114.64+0x8] ;  /* 0x0000080472187980 */ /* 0x000ea8000c101b00 */
[----:B------:R-:W3:Y:S04]  /*2e70*/  LD.E.64 R22, desc[UR4][R114.64] ;  /* 0x0000000472167980 */ /* 0x000ee8000c101b00 */
[----:B------:R-:W4:Y:S04]  /*2e80*/  LD.E.64 R8, desc[UR4][R114.64+0x10] ;  /* 0x0000100472087980 */ /* 0x000f28000c101b00 */
[----:B------:R-:W5:Y:S01]  /*2e90*/  LD.E.64 R20, desc[UR4][R114.64+0x18] ;  /* 0x0000180472147980 */ /* 0x000f62000c101b00 */
[----:B------:R-:W-:Y:S01]  /*2ea0*/  DMUL R118, R110, R110 ;  /* 0x0000006e6e767228 */ /* 0x000fe20000000000 */
[----:B------:R-:W-:Y:S07]  /*2eb0*/  BSSY.RELIABLE B4, `(.L_x_50) ;  /* 0x0000071000047945 */ /* 0x000fee0003800100 */
[----:B------:R-:W-:-:S08]  /*2ec0*/  DFMA R118, R112, R112, R118 ;  /* 0x000000707076722b */ /* 0x000fd00000000076 */
[----:B------:R-:W-:-:S08]  /*2ed0*/  DFMA R118, R10, R10, R118 ;  /* 0x0000000a0a76722b */ /* 0x000fd00000000076 */
[----:B------:R-:W-:Y:S02]  /*2ee0*/  DMUL R118, R118, -4 ;  /* 0xc010000076767828 */ /* 0x000fe40000000000 */
[-C--:B--2---:R-:W-:Y:S02]  /*2ef0*/  DMUL R26, R24, R24.reuse ;  /* 0x00000018181a7228 */ /* 0x084fe40000000000 */
[C---:B------:R-:W-:Y:S02]  /*2f00*/  DMUL R28, R86.reuse, R24 ;  /* 0x00000018561c7228 */ /* 0x040fe40000000000 */
[----:B------:R-:W-:-:S04]  /*2f10*/  DADD R24, R86, -R24 ;  /* 0x0000000056187229 */ /* 0x000fc80000000818 */
[-C--:B---3--:R-:W-:Y:S02]  /*2f20*/  DFMA R26, R22, R22.reuse, R26 ;  /* 0x00000016161a722b */ /* 0x088fe4000000001a */
[C---:B------:R-:W-:Y:S02]  /*2f30*/  DFMA R30, R88.reuse, -R22, -R28 ;  /* 0x80000016581e722b */ /* 0x040fe4000000081c */
[----:B------:R-:W-:-:S04]  /*2f40*/  DADD R22, R88, -R22 ;  /* 0x0000000058167229 */ /* 0x000fc80000000816 */
[-C--:B----4-:R-:W-:Y:S02]  /*2f50*/  DFMA R26, R8, R8.reuse, R26 ;  /* 0x00000008081a722b */ /* 0x090fe4000000001a */
[C---:B------:R-:W-:Y:S02]  /*2f60*/  DFMA R30, -R84.reuse, R8, R30 ;  /* 0x00000008541e722b */ /* 0x040fe4000000011e */
[----:B------:R-:W-:-:S04]  /*2f70*/  DADD R8, R84, -R8 ;  /* 0x0000000054087229 */ /* 0x000fc80000000808 */
[----:B------:R-:W-:-:S08]  /*2f80*/  DFMA R26, R88, R88, R26 ;  /* 0x00000058581a722b */ /* 0x000fd0000000001a */
[----:B------:R-:W-:Y:S02]  /*2f90*/  DFMA R28, R86, R86, R26 ;  /* 0x00000056561c722b */ /* 0x000fe4000000001a */
[----:B------:R-:W-:-:S06]  /*2fa0*/  DADD R26, R110, R110 ;  /* 0x000000006e1a7229 */ /* 0x000fcc000000006e */
[----:B------:R-:W-:Y:S02]  /*2fb0*/  DFMA R28, R84, R84, R28 ;  /* 0x00000054541c722b */ /* 0x000fe4000000001c */
[----:B------:R-:W-:Y:S02]  /*2fc0*/  DMUL R26, R24, R26 ;  /* 0x0000001a181a7228 */ /* 0x000fe40000000000 */
[----:B------:R-:W-:-:S04]  /*2fd0*/  DADD R24, R112, R112 ;  /* 0x0000000070187229 */ /* 0x000fc80000000070 */
[----:B------:R-:W-:-:S04]  /*2fe0*/  DFMA R28, R30, 2, R28 ;  /* 0x400000001e1c782b */ /* 0x000fc8000000001c */
[----:B------:R-:W-:-:S04]  /*2ff0*/  DFMA R22, R22, R24, R26 ;  /* 0x000000181616722b */ /* 0x000fc8000000001a */
[----:B-----5:R-:W-:Y:S02]  /*3000*/  DFMA R28, -R20, R20, R28 ;  /* 0x00000014141c722b */ /* 0x020fe4000000011c */
[----:B------:R-:W-:-:S06]  /*3010*/  DADD R20, R10, R10 ;  /* 0x000000000a147229 */ /* 0x000fcc000000000a */
[----:B------:R-:W-:Y:S02]  /*3020*/  DMUL R28, R28, R118 ;  /* 0x000000761c1c7228 */ /* 0x000fe40000000000 */
[----:B------:R-:W-:-:S08]  /*3030*/  DFMA R8, R8, R20, R22 ;  /* 0x000000140808722b */ /* 0x000fd00000000016 */
[----:B------:R-:W-:-:S08]  /*3040*/  DFMA R26, R8, R8, R28 ;  /* 0x00000008081a722b */ /* 0x000fd0000000001c */
[----:B------:R-:W-:-:S14]  /*3050*/  DSETP.GEU.AND P2, PT, R26, RZ, PT ;  /* 0x000000ff1a00722a */ /* 0x000fdc0003f4e000 */
[----:B------:R-:W-:Y:S05]  /*3060*/  @!P2 BRA `(.L_x_51) ;  /* 0x000000040054a947 */ /* 0x000fea0003800000 */
[----:B------:R-:W0:Y:S01]  /*3070*/  MUFU.RSQ64H R21, R27 ;  /* 0x0000001b00157308 */ /* 0x000e220000001c00 */
[----:B------:R-:W-:Y:S01]  /*3080*/  VIADD R20, R27, 0xfcb00000 ;  /* 0xfcb000001b147836 */ /* 0x000fe20000000000 */
[----:B------:R-:W-:Y:S01]  /*3090*/  MOV R24, 0x0 ;  /* 0x0000000000187802 */ /* 0x000fe20000000f00 */
[----:B------:R-:W-:Y:S01]  /*30a0*/  IMAD.MOV.U32 R25, RZ, RZ, 0x3fd80000 ;  /* 0x3fd80000ff197424 */ /* 0x000fe200078e00ff */
[----:B------:R-:W-:Y:S02]  /*30b0*/  BSSY.RECONVERGENT B5, `(.L_x_52) ;  /* 0x0000015000057945 */ /* 0x000fe40003800200 */
        /* <DEDUP_REMOVED lines=13> */
[----:B------:R-:W-:Y:S01]  /*3190*/  MOV R22, R30 ;  /* 0x0000001e00167202 */ /* 0x000fe20000000f00 */
[----:B------:R-:W-:Y:S01]  /*31a0*/  IMAD.MOV.U32 R23, RZ, RZ, R31 ;  /* 0x000000ffff177224 */ /* 0x000fe200078e001f */
[----:B------:R-:W-:Y:S01]  /*31b0*/  MOV R30, 0x31e0 ;  /* 0x000031e0001e7802 */ /* 0x000fe20000000f00 */
[----:B------:R-:W-:-:S07]  /*31c0*/  IMAD.MOV.U32 R21, RZ, RZ, R29 ;  /* 0x000000ffff157224 */ /* 0x000fce00078e001d */
[----:B------:R-:W-:Y:S05]  /*31d0*/  CALL.REL.NOINC `($__internal_2_$__cuda_sm20_dsqrt_rn_f64_mediumpath_v1) ;  /* 0x0000005000187944 */ /* 0x000fea0003c00000 */
[----:B------:R-:W-:Y:S02]  /*31e0*/  IMAD.MOV.U32 R122, RZ, RZ, R20 ;  /* 0x000000ffff7a7224 */ /* 0x000fe400078e0014 */
[----:B------:R-:W-:-:S07]  /*31f0*/  IMAD.MOV.U32 R123, RZ, RZ, R21 ;  /* 0x000000ffff7b7224 */ /* 0x000fce00078e0015 */
.L_x_53:
[----:B------:R-:W-:Y:S05]  /*3200*/  BSYNC.RECONVERGENT B5 ;  /* 0x0000000000057941 */ /* 0x000fea0003800200 */
.L_x_52:
[----:B------:R-:W-:Y:S01]  /*3210*/  DMUL R20, R110, R110 ;  /* 0x0000006e6e147228 */ /* 0x000fe20000000000 */
[----:B------:R-:W-:Y:S01]  /*3220*/  BSSY.RECONVERGENT B5, `(.L_x_54) ;  /* 0x000001a000057945 */ /* 0x000fe20003800200 */
[----:B------:R-:W-:-:S06]  /*3230*/  DADD R24, -R8, R122 ;  /* 0x0000000008187229 */ /* 0x000fcc000000017a */
[----:B------:R-:W-:-:S04]  /*3240*/  DFMA R20, R112, R112, R20 ;  /* 0x000000707014722b */ /* 0x000fc80000000014 */
[----:B------:R-:W-:-:S04]  /*3250*/  FSETP.GEU.AND P4, PT, |R25|, 6.5827683646048100446e-37, PT ;  /* 0x036000001900780b */ /* 0x000fc80003f8e200 */
[----:B------:R-:W-:-:S08]  /*3260*/  DFMA R20, R10, R10, R20 ;  /* 0x0000000a0a14722b */ /* 0x000fd00000000014 */
[----:B------:R-:W-:Y:S01]  /*3270*/  DADD R118, R20, R20 ;  /* 0x0000000014767229 */ /* 0x000fe20000000014 */
[----:B------:R-:W-:-:S05]  /*3280*/  MOV R20, 0x1 ;  /* 0x0000000100147802 */ /* 0x000fca0000000f00 */
        /* <DEDUP_REMOVED lines=19> */
.L_x_55:
[----:B------:R-:W-:Y:S05]  /*33c0*/  BSYNC.RECONVERGENT B5 ;  /* 0x0000000000057941 */ /* 0x000fea0003800200 */
.L_x_54:
[----:B------:R-:W0:Y:S01]  /*33d0*/  MUFU.RCP64H R21, R119 ;  /* 0x0000007700157308 */ /* 0x000e220000001800 */
[----:B------:R-:W-:Y:S01]  /*33e0*/  IMAD.MOV.U32 R20, RZ, RZ, 0x1 ;  /* 0x00000001ff147424 */ /* 0x000fe200078e00ff */
[----:B------:R-:W-:Y:S05]  /*33f0*/  BSSY.RECONVERGENT B5, `(.L_x_56) ;  /* 0x0000014000057945 */ /* 0x000fea0003800200 */
[----:B0-----:R-:W-:-:S08]  /*3400*/  DFMA R22, -R118, R20, 1 ;  /* 0x3ff000007616742b */ /* 0x001fd00000000114 */
[----:B------:R-:W-:-:S08]  /*3410*/  DFMA R22, R22, R22, R22 ;  /* 0x000000161616722b */ /* 0x000fd00000000016 */
[----:B------:R-:W-:Y:S02]  /*3420*/  DFMA R20, R20, R22, R20 ;  /* 0x000000161414722b */ /* 0x000fe40000000014 */
[----:B------:R-:W-:-:S06]  /*3430*/  DADD R22, -R8, -R122 ;  /* 0x0000000008167229 */ /* 0x000fcc000000097a */
        /* <DEDUP_REMOVED lines=15> */
.L_x_57:
[----:B------:R-:W-:Y:S05]  /*3530*/  BSYNC.RECONVERGENT B5 ;  /* 0x0000000000057941 */ /* 0x000fea0003800200 */
.L_x_56:
[----:B------:R-:W-:Y:S01]  /*3540*/  UMOV UR6, 0xa0b5ed8d ;  /* 0xa0b5ed8d00067882 */ /* 0x000fe20000000000 */
[----:B------:R-:W-:Y:S01]  /*3550*/  UMOV UR7, 0x3eb0c6f7 ;  /* 0x3eb0c6f700077882 */ /* 0x000fe20000000000 */
[C---:B------:R-:W-:Y:S02]  /*3560*/  DSETP.GT.AND P2, PT, R20.reuse, 1, PT ;  /* 0x3ff000001400742a */ /* 0x040fe40003f44000 */
[----:B------:R-:W-:-:S04]  /*3570*/  DSETP.GEU.AND P4, PT, R20, UR6, PT ;  /* 0x0000000614007e2a */ /* 0x000fc8000bf8e000 */
[C---:B------:R-:W-:Y:S02]  /*3580*/  DSETP.LEU.OR P2, PT, R120.reuse, 1, !P2 ;  /* 0x3ff000007800742a */ /* 0x040fe4000574b400 */
[----:B------:R-:W-:-:S14]  /*3590*/  DSETP.LT.AND P4, PT, R120, UR6, !P4 ;  /* 0x0000000678007e2a */ /* 0x000fdc000e781000 */
[----:B------:R-:W-:Y:S05]  /*35a0*/  @P2 BREAK.RELIABLE !P4, B4 ;  /* 0x0000000000042942 */ /* 0x000fea0006000100 */
[----:B------:R-:W-:Y:S05]  /*35b0*/  @P2 BRA !P4, `(.L_x_58) ;  /* 0x0000000c002c2947 */ /* 0x000fea0006000000 */
.L_x_51:
[----:B------:R-:W-:Y:S05]  /*35c0*/  BSYNC.RELIABLE B4 ;  /* 0x0000000000047941 */ /* 0x000fea0003800100 */
.L_x_50:
[----:B------:R-:W2:Y:S02]  /*35d0*/  LD.E.64 R114, desc[UR4][R114.64+0x48] ;  /* 0x0000480472727980 */ /* 0x000ea4000c101b00 */
[----:B--2---:R-:W-:-:S04]  /*35e0*/  ISETP.NE.U32.AND P2, PT, R114, RZ, PT ;  /* 0x000000ff7200720c */ /* 0x004fc80003f45070 */
[----:B------:R-:W-:-:S13]  /*35f0*/  ISETP.NE.AND.EX P2, PT, R115, RZ, PT, P2 ;  /* 0x000000ff7300720c */ /* 0x000fda0003f45320 */
[----:B------:R-:W-:Y:S05]  /*3600*/  @P2 BRA `(.L_x_59) ;  /* 0xfffffff800142947 */ /* 0x000fea000383ffff */
.L_x_49:
[----:B------:R-:W-:Y:S01]  /*3610*/  DMUL R8, R110, R110 ;  /* 0x0000006e6e087228 */ /* 0x000fe20000000000 */
[----:B------:R-:W-:Y:S01]  /*3620*/  IMAD.MOV.U32 R22, RZ, RZ, 0x0 ;  /* 0x00000000ff167424 */ /* 0x000fe200078e00ff */
[----:B------:R-:W-:Y:S01]  /*3630*/  BSSY.RECONVERGENT B4, `(.L_x_60) ;  /* 0x0000017000047945 */ /* 0x000fe20003800200 */
[----:B------:R-:W-:-:S05]  /*3640*/  IMAD.MOV.U32 R23, RZ, RZ, 0x3fd80000 ;  /* 0x3fd80000ff177424 */ /* 0x000fca00078e00ff */
        /* <DEDUP_REMOVED lines=16> */
[----:B------:R-:W-:Y:S01]  /*3750*/  IMAD.MOV.U32 R21, RZ, RZ, R9 ;  /* 0x000000ffff157224 */ /* 0x000fe200078e0009 */
[----:B------:R-:W-:-:S07]  /*3760*/  MOV R30, 0x3780 ;  /* 0x00003780001e7802 */ /* 0x000fce0000000f00 */
[----:B------:R-:W-:Y:S05]  /*3770*/  CALL.REL.NOINC `($__internal_2_$__cuda_sm20_dsqrt_rn_f64_mediumpath_v1) ;  /* 0x0000004800b07944 */ /* 0x000fea0003c00000 */
[----:B------:R-:W-:Y:S02]  /*3780*/  IMAD.MOV.U32 R114, RZ, RZ, R20 ;  /* 0x000000ffff727224 */ /* 0x000fe400078e0014 */
[----:B------:R-:W-:-:S07]  /*3790*/  IMAD.MOV.U32 R115, RZ, RZ, R21 ;  /* 0x000000ffff737224 */ /* 0x000fce00078e0015 */
.L_x_61:
[----:B------:R-:W-:Y:S05]  /*37a0*/  BSYNC.RECONVERGENT B4 ;  /* 0x0000000000047941 */ /* 0x000fea0003800200 */
.L_x_60:
        /* <DEDUP_REMOVED lines=21> */
[----:B------:R-:W-:Y:S01]  /*3900*/  IMAD.MOV.U32 R8, RZ, RZ, R22 ;  /* 0x000000ffff087224 */ /* 0x000fe200078e0016 */
[----:B------:R-:W-:-:S07]  /*3910*/  MOV R9, R21 ;  /* 0x0000001500097202 */ /* 0x000fce0000000f00 */
.L_x_63:
[----:B------:R-:W-:Y:S05]  /*3920*/  BSYNC.RECONVERGENT B4 ;  /* 0x0000000000047941 */ /* 0x000fea0003800200 */
.L_x_62:
        /* <DEDUP_REMOVED lines=23> */
.L_x_65:
[----:B------:R-:W-:Y:S05]  /*3aa0*/  BSYNC.RECONVERGENT B4 ;  /* 0x0000000000047941 */ /* 0x000fea0003800200 */
.L_x_64:
        /* <DEDUP_REMOVED lines=21> */
[----:B------:R-:W-:-:S07]  /*3c00*/  IMAD.MOV.U32 R20, RZ, RZ, R22 ;  /* 0x000000ffff147224 */ /* 0x000fce00078e0016 */
.L_x_67:
[----:B------:R-:W-:Y:S05]  /*3c10*/  BSYNC.RECONVERGENT B4 ;  /* 0x0000000000047941 */ /* 0x000fea0003800200 */
.L_x_66:
[----:B------:R-:W2:Y:S01]  /*3c20*/  LD.E.64 R22, desc[UR4][R116.64+0x38] ;  /* 0x0000380474167980 */ /* 0x000ea2000c101b00 */
[----:B------:R-:W-:Y:S01]  /*3c30*/  DMUL R10, R80, R112 ;  /* 0x00000070500a7228 */ /* 0x000fe20000000000 */
[----:B------:R-:W-:Y:S01]  /*3c40*/  BSSY.RECONVERGENT B1, `(.L_x_68) ;  /* 0x0000052000017945 */ /* 0x000fe20003800200 */
[----:B------:R-:W-:-:S06]  /*3c50*/  CS2R R24, SRZ ;  /* 0x0000000000187805 */ /* 0x000fcc000001ff00 */
[----:B------:R-:W-:-:S08]  /*3c60*/  DFMA R10, R82, R8, R10 ;  /* 0x00000008520a722b */ /* 0x000fd0000000000a */
[----:B------:R-:W-:Y:S02]  /*3c70*/  DFMA R10, R78, R20, R10 ;  /* 0x000000144e0a722b */ /* 0x000fe4000000000a */
[----:B--2---:R-:W-:-:S14]  /*3c80*/  DSETP.GT.AND P2, PT, R22, RZ, PT ;  /* 0x000000ff1600722a */ /* 0x004fdc0003f44000 */
[----:B------:R-:W-:Y:S05]  /*3c90*/  @!P2 BRA `(.L_x_69) ;  /* 0x000000040030a947 */ /* 0x000fea0003800000 */
[----:B------:R-:W-:Y:S01]  /*3ca0*/  DMUL R112, R74, R112 ;  /* 0x000000704a707228 */ /* 0x000fe20000000000 */
[----:B------:R-:W-:Y:S01]  /*3cb0*/  SHF.R.U32.HI R7, RZ, 0x14, R23 ;  /* 0x00000014ff077819 */ /* 0x000fe20000011617 */
[----:B------:R-:W-:Y:S03]  /*3cc0*/  BSSY.RECONVERGENT B4, `(.L_x_70) ;  /* 0x000002d000047945 */ /* 0x000fe60003800200 */
[----:B------:R-:W-:-:S03]  /*3cd0*/  LOP3.LUT R7, R7, 0x7ff, RZ, 0xc0, !PT ;  /* 0x000007ff07077812 */ /* 0x000fc600078ec0ff */
[----:B------:R-:W-:Y:S01]  /*3ce0*/  DFMA R112, R76, R8, R112 ;  /* 0x000000084c70722b */ /* 0x000fe20000000070 */
[----:B------:R-:W-:Y:S01]  /*3cf0*/  IADD3 R7, PT, PT, R7, -0x3f4, RZ ;  /* 0xfffffc0c07077810 */ /* 0x000fe20007ffe0ff */
[----:B------:R-:W-:-:S06]  /*3d00*/  IMAD.MOV.U32 R8, RZ, RZ, RZ ;  /* 0x000000ffff087224 */ /* 0x000fcc00078e00ff */
[----:B------:R-:W-:Y:S01]  /*3d10*/  DFMA R112, R72, R20, R112 ;  /* 0x000000144870722b */ /* 0x000fe20000000070 */
[CC--:B------:R-:W-:Y:S02]  /*3d20*/  SHF.L.U32 R20, R22.reuse, R7.reuse, RZ ;  /* 0x0000000716147219 */ /* 0x0c0fe400000006ff */
[----:B------:R-:W-:-:S05]  /*3d30*/  SHF.L.U64.HI R7, R22, R7, R23 ;  /* 0x0000000716077219 */ /* 0x000fca0000010217 */
[----:B------:R-:W-:Y:S02]  /*3d40*/  DSETP.MAX.AND P2, P4, RZ, R112, PT ;  /* 0x00000070ff00722a */ /* 0x000fe40003c4f000 */
[----:B------:R-:W-:-:S04]  /*3d50*/  IMAD.MOV.U32 R9, RZ, RZ, R112 ;  /* 0x000000ffff097224 */ /* 0x000fc800078e0070 */
[C---:B------:R-:W-:Y:S02]  /*3d60*/  FSEL R21, R8.reuse, R113, P2 ;  /* 0x0000007108157208 */ /* 0x040fe40001000000 */
[----:B------:R-:W-:Y:S02]  /*3d70*/  SEL R8, R8, R9, P2 ;  /* 0x0000000908087207 */ /* 0x000fe40001000000 */
[----:B------:R-:W-:-:S04]  /*3d80*/  ISETP.NE.U32.AND P2, PT, R20, RZ, PT ;  /* 0x000000ff1400720c */ /* 0x000fc80003f45070 */
[----:B------:R-:W-:Y:S02]  /*3d90*/  @P4 LOP3.LUT R21, R113, 0x80000, RZ, 0xfc, !PT ;  /* 0x0008000071154812 */ /* 0x000fe400078efcff */
[----:B------:R-:W-:-:S03]  /*3da0*/  ISETP.NE.AND.EX P2, PT, R7, -0x80000000, PT, P2 ;  /* 0x800000000700780c */ /* 0x000fc60003f45320 */
[----:B------:R-:W-:-:S06]  /*3db0*/  IMAD.MOV.U32 R9, RZ, RZ, R21 ;  /* 0x000000ffff097224 */ /* 0x000fcc00078e0015 */
[----:B------:R-:W-:-:S14]  /*3dc0*/  DSETP.NEU.AND P4, PT, R8, RZ, PT ;  /* 0x000000ff0800722a */ /* 0x000fdc0003f8d000 */
[----:B------:R-:W-:Y:S05]  /*3dd0*/  @!P4 BRA `(.L_x_71) ;  /* 0x000000000058c947 */ /* 0x000fea0003800000 */
[----:B------:R-:W-:Y:S01]  /*3de0*/  BSSY.RECONVERGENT B5, `(.L_x_72) ;  /* 0x0000008000057945 */ /* 0x000fe20003800200 */
[----:B------:R-:W-:Y:S01]  /*3df0*/  PLOP3.LUT P2, PT, P2, PT, PT, 0x8, 0x80 ;  /* 0x000000000080781c */ /* 0x000fe2000174e170 */
[----:B------:R-:W-:Y:S01]  /*3e00*/  IMAD.MOV.U32 R148, RZ, RZ, R8 ;  /* 0x000000ffff947224 */ /* 0x000fe200078e0008 */
[----:B------:R-:W-:Y:S01]  /*3e10*/  MOV R152, R22 ;  /* 0x0000001600987202 */ /* 0x000fe20000000f00 */
[----:B------:R-:W-:Y:S01]  /*3e20*/  IMAD.MOV.U32 R153, RZ, RZ, R9 ;  /* 0x000000ffff997224 */ /* 0x000fe200078e0009 */
[----:B------:R-:W-:Y:S01]  /*3e30*/  MOV R20, 0x3e60 ;  /* 0x00003e6000147802 */ /* 0x000fe20000000f00 */
[----:B------:R-:W-:-:S08]  /*3e40*/  IMAD.MOV.U32 R21, RZ, RZ, R23 ;  /* 0x000000ffff157224 */ /* 0x000fd000078e0017 */
[----:B------:R-:W-:Y:S05]  /*3e50*/  CALL.REL.NOINC `($_Z7render2PPjP14parallelPixelsi$__internal_accurate_pow) ;  /* 0x0000004400987944 */ /* 0x000fea0003c00000 */
[----:B------:R-:W-:Y:S05]  /*3e60*/  BSYNC.RECONVERGENT B5 ;  /* 0x0000000000057941 */ /* 0x000fea0003800200 */
.L_x_72:
[----:B------:R-:W-:Y:S01]  /*3e70*/  IMAD.MOV.U32 R24, RZ, RZ, R29 ;  /* 0x000000ffff187224 */ /* 0x000fe200078e001d */
[----:B------:R-:W0:Y:S01]  /*3e80*/  FRND.F64.TRUNC R20, R22 ;  /* 0x0000001600147313 */ /* 0x000e22000030d800 */
[----:B------:R-:W-:Y:S01]  /*3e90*/  IMAD.MOV.U32 R25, RZ, RZ, R110 ;  /* 0x000000ffff197224 */ /* 0x000fe200078e006e */
[----:B------:R-:W-:-:S05]  /*3ea0*/  ISETP.GE.AND P5, PT, R9, RZ, PT ;  /* 0x000000ff0900720c */ /* 0x000fca0003fa6270 */
[----:B------:R-:W-:Y:S02]  /*3eb0*/  DADD R24, -RZ, -R24 ;  /* 0x00000000ff187229 */ /* 0x000fe40000000918 */
[----:B0-----:R-:W-:-:S08]  /*3ec0*/  DSETP.NEU.AND P4, PT, R22, R20, PT ;  /* 0x000000141600722a */ /* 0x001fd00003f8d000 */
[-C--:B------:R-:W-:Y:S02]  /*3ed0*/  FSEL R24, R24, R29.reuse, P2 ;  /* 0x0000001d18187208 */ /* 0x080fe40001000000 */
[-C--:B------:R-:W-:Y:S02]  /*3ee0*/  FSEL R25, R25, R110.reuse, P2 ;  /* 0x0000006e19197208 */ /* 0x080fe40001000000 */
[----:B------:R-:W-:Y:S02]  /*3ef0*/  FSEL R20, R24, R29, !P5 ;  /* 0x0000001d18147208 */ /* 0x000fe40006800000 */
[----:B------:R-:W-:Y:S02]  /*3f00*/  FSEL R21, R25, R110, !P5 ;  /* 0x0000006e19157208 */ /* 0x000fe40006800000 */
[----:B------:R-:W-:Y:S02]  /*3f10*/  @!P5 FSEL R20, R20, RZ, !P4 ;  /* 0x000000ff1414d208 */ /* 0x000fe40006000000 */
[----:B------:R-:W-:Y:S01]  /*3f20*/  @!P5 FSEL R21, R21, -QNAN , !P4 ;  /* 0xfff800001515d808 */ /* 0x000fe20006000000 */
[----:B------:R-:W-:Y:S06]  /*3f30*/  BRA `(.L_x_73) ;  /* 0x0000000000147947 */ /* 0x000fec0003800000 */
.L_x_71:
[----:B------:R-:W-:Y:S01]  /*3f40*/  ISETP.GE.AND P4, PT, R23, RZ, PT ;  /* 0x000000ff1700720c */ /* 0x000fe20003f86270 */
[----:B------:R-:W-:Y:S01]  /*3f50*/  DSETP.NEU.AND P2, PT, R22, 0.5, !P2 ;  /* 0x3fe000001600742a */ /* 0x000fe2000574d000 */
[----:B------:R-:W-:-:S05]  /*3f60*/  IMAD.MOV.U32 R20, RZ, RZ, RZ ;  /* 0x000000ffff147224 */ /* 0x000fca00078e00ff */
[----:B------:R-:W-:-:S06]  /*3f70*/  SEL R21, R9, RZ, P2 ;  /* 0x000000ff09157207 */ /* 0x000fcc0001000000 */
[----:B------:R-:W-:-:S07]  /*3f80*/  @!P4 LOP3.LUT R21, R21, 0x7ff00000, RZ, 0xfc, !PT ;  /* 0x7ff000001515c812 */ /* 0x000fce00078efcff */
.L_x_73:
[----:B------:R-:W-:Y:S05]  /*3f90*/  BSYNC.RECONVERGENT B4 ;  /* 0x0000000000047941 */ /* 0x000fea0003800200 */
.L_x_70:
[----:B------:R-:W-:Y:S01]  /*3fa0*/  DADD R24, R22, R8 ;  /* 0x0000000016187229 */ /* 0x000fe20000000008 */
[----:B------:R-:W-:Y:S09]  /*3fb0*/  BSSY.RECONVERGENT B4, `(.L_x_74) ;  /* 0x0000017000047945 */ /* 0x000ff20003800200 */
[----:B------:R-:W-:-:S04]  /*3fc0*/  LOP3.LUT R24, R25, 0x7ff00000, RZ, 0xc0, !PT ;  /* 0x7ff0000019187812 */ /* 0x000fc800078ec0ff */
[----:B------:R-:W-:-:S13]  /*3fd0*/  ISETP.NE.AND P4, PT, R24, 0x7ff00000, PT ;  /* 0x7ff000001800780c */ /* 0x000fda0003f85270 */
[----:B------:R-:W-:Y:S05]  /*3fe0*/  @P4 BRA `(.L_x_75) ;  /* 0x00000000004c4947 */ /* 0x000fea0003800000 */
[----:B------:R-:W-:-:S14]  /*3ff0*/  DSETP.NEU.AND P4, PT, R22, +INF , PT ;  /* 0x7ff000001600742a */ /* 0x000fdc0003f8d000 */
[----:B------:R-:W-:Y:S05]  /*4000*/  @!P4 BRA `(.L_x_76) ;  /* 0x000000000030c947 */ /* 0x000fea0003800000 */
[----:B------:R-:W-:-:S14]  /*4010*/  DSETP.NEU.AND P4, PT, R8, +INF , PT ;  /* 0x7ff000000800742a */ /* 0x000fdc0003f8d000 */
[----:B------:R-:W-:Y:S05]  /*4020*/  @P4 BRA `(.L_x_75) ;  /* 0x00000000003c4947 */ /* 0x000fea0003800000 */
[----:B------:R-:W-:Y:S02]  /*4030*/  ISETP.GE.AND P4, PT, R23, RZ, PT ;  /* 0x000000ff1700720c */ /* 0x000fe40003f86270 */
[----:B------:R-:W-:Y:S02]  /*4040*/  ISETP.GE.AND P5, PT, R9, RZ, PT ;  /* 0x000000ff0900720c */ /* 0x000fe40003fa6270 */
[----:B------:R-:W-:Y:S02]  /*4050*/  LOP3.LUT R22, R23, 0x7fffffff, RZ, 0xc0, !PT ;  /* 0x7fffffff17167812 */ /* 0x000fe400078ec0ff */
[----:B------:R-:W-:Y:S02]  /*4060*/  SEL R21, RZ, 0x7ff00000, !P4 ;  /* 0x7ff00000ff157807 */ /* 0x000fe40006000000 */
[----:B------:R-:W-:Y:S02]  /*4070*/  ISETP.NE.AND P4, PT, R22, 0x3fe00000, PT ;  /* 0x3fe000001600780c */ /* 0x000fe40003f85270 */
[----:B------:R-:W-:-:S04]  /*4080*/  IADD3 R20, PT, PT, R21, -0x80000000, RZ ;  /* 0x8000000015147810 */ /* 0x000fc80007ffe0ff */
[----:B------:R-:W-:-:S04]  /*4090*/  SEL R20, R20, R21, P4 ;  /* 0x0000001514147207 */ /* 0x000fc80002000000 */
[----:B------:R-:W-:Y:S01]  /*40a0*/  @!P5 SEL R21, R20, R21, P2 ;  /* 0x000000151415d207 */ /* 0x000fe20001000000 */
[----:B------:R-:W-:Y:S01]  /*40b0*/  IMAD.MOV.U32 R20, RZ, RZ, RZ ;  /* 0x000000ffff147224 */ /* 0x000fe200078e00ff */
[----:B------:R-:W-:Y:S06]  /*40c0*/  BRA `(.L_x_75) ;  /* 0x0000000000147947 */ /* 0x000fec0003800000 */
.L_x_76:
[----:B------:R-:W-:Y:S01]  /*40d0*/  ISETP.GE.AND P4, PT, R23, RZ, PT ;  /* 0x000000ff1700720c */ /* 0x000fe20003f86270 */
[----:B------:R-:W-:Y:S01]  /*40e0*/  DSETP.GT.AND P2, PT, R8, 1, PT ;  /* 0x3ff000000800742a */ /* 0x000fe20003f44000 */
[----:B------:R-:W-:-:S05]  /*40f0*/  IMAD.MOV.U32 R20, RZ, RZ, RZ ;  /* 0x000000ffff147224 */ /* 0x000fca00078e00ff */
[----:B------:R-:W-:-:S06]  /*4100*/  SEL R21, RZ, 0x7ff00000, !P2 ;  /* 0x7ff00000ff157807 */ /* 0x000fcc0005000000 */
[----:B------:R-:W-:-:S07]  /*4110*/  @!P4 LOP3.LUT R21, R21, 0x7ff00000, RZ, 0x3c, !PT ;  /* 0x7ff000001515c812 */ /* 0x000fce00078e3cff */
.L_x_75:
[----:B------:R-:W-:Y:S05]  /*4120*/  BSYNC.RECONVERGENT B4 ;  /* 0x0000000000047941 */ /* 0x000fea0003800200 */
.L_x_74:
[----:B------:R-:W-:-:S06]  /*4130*/  DSETP.NEU.AND P2, PT, R8, 1, PT ;  /* 0x3ff000000800742a */ /* 0x000fcc0003f4d000 */
[----:B------:R-:W-:Y:S02]  /*4140*/  FSEL R24, R20, RZ, P2 ;  /* 0x000000ff14187208 */ /* 0x000fe40001000000 */
[----:B------:R-:W-:-:S07]  /*4150*/  FSEL R25, R21, 1.875, P2 ;  /* 0x3ff0000015197808 */ /* 0x000fce0001000000 */
.L_x_69:
[----:B------:R-:W-:Y:S05]  /*4160*/  BSYNC.RECONVERGENT B1 ;  /* 0x0000000000017941 */ /* 0x000fea0003800200 */
.L_x_68:
[----:B------:R-:W2:Y:S04]  /*4170*/  LD.E.64 R20, desc[UR4][R116.64+0x20] ;  /* 0x0000200474147980 */ /* 0x000ea8000c101b00 */
[----:B------:R-:W3:Y:S04]  /*4180*/  LD.E.64 R22, desc[UR4][R116.64+0x28] ;  /* 0x0000280474167980 */ /* 0x000ee8000c101b00 */
[----:B------:R-:W4:Y:S01]  /*4190*/  LD.E.64 R26, desc[UR4][R116.64+0x30] ;  /* 0x00003004741a7980 */ /* 0x000f22000c101b00 */
[----:B------:R-:W-:Y:S01]  /*41a0*/  DSETP.MAX.AND P2, P4, RZ, R10, PT ;  /* 0x0000000aff00722a */ /* 0x000fe20003c4f000 */
[----:B------:R-:W-:Y:S01]  /*41b0*/  IMAD.MOV.U32 R28, RZ, RZ, R11 ;  /* 0x000000ffff1c7224 */ /* 0x000fe200078e000b */
[----:B------:R-:W-:Y:S01]  /*41c0*/  MOV R8, RZ ;  /* 0x000000ff00087202 */ /* 0x000fe20000000f00 */
[----:B------:R-:W-:-:S03]  /*41d0*/  IMAD.MOV.U32 R7, RZ, RZ, RZ ;  /* 0x000000ffff077224 */ /* 0x000fc600078e00ff */
[----:B------:R-:W-:Y:S02]  /*41e0*/  SEL R8, R8, R10, P2 ;  /* 0x0000000a08087207 */ /* 0x000fe40001000000 */
[----:B------:R-:W-:-:S06]  /*41f0*/  FSEL R9, R7, R28, P2 ;  /* 0x0000001c07097208 */ /* 0x000fcc0001000000 */
[----:B------:R-:W-:-:S06]  /*4200*/  @P4 LOP3.LUT R9, R28, 0x80000, RZ, 0xfc, !PT ;  /* 0x000800001c094812 */ /* 0x000fcc00078efcff */
[C-C-:B--2---:R-:W-:Y:S02]  /*4210*/  DFMA R20, R8.reuse, R20, R24.reuse ;  /* 0x000000140814722b */ /* 0x144fe40000000018 */
[C-C-:B---3--:R-:W-:Y:S02]  /*4220*/  DFMA R22, R8.reuse, R22, R24.reuse ;  /* 0x000000160816722b */ /* 0x148fe40000000018 */
[----:B----4-:R-:W-:-:S04]  /*4230*/  DFMA R26, R8, R26, R24 ;  /* 0x0000001a081a722b */ /* 0x010fc80000000018 */
[----:B------:R-:W-:Y:S02]  /*4240*/  DADD R90, R90, R20 ;  /* 0x000000005a5a7229 */ /* 0x000fe40000000014 */
[----:B------:R-:W-:Y:S02]  /*4250*/  DADD R92, R92, R22 ;  /* 0x000000005c5c7229 */ /* 0x000fe40000000016 */
[----:B------:R-:W-:-:S11]  /*4260*/  DADD R94, R94, R26 ;  /* 0x000000005e5e7229 */ /* 0x000fd6000000001a */
.L_x_58:
[----:B------:R-:W-:Y:S05]  /*4270*/  BSYNC.RECONVERGENT B2 ;  /* 0x0000000000027941 */ /* 0x000fea0003800200 */
.L_x_48:
[----:B------:R-:W-:Y:S05]  /*4280*/  @P3 BRA `(.L_x_77) ;  /* 0xffffffe800bc3947 */ /* 0x000fea000383ffff */
.L_x_47:
[----:B------:R-:W2:Y:S02]  /*4290*/  LD.E.64 R116, desc[UR4][R116.64+0x40] ;  /* 0x0000400474747980 */ /* 0x000ea4000c101b00 */
[----:B--2---:R-:W-:-:S14]  /*42a0*/  DSETP.GT.AND P2, PT, R116, RZ, PT ;  /* 0x000000ff7400722a */ /* 0x004fdc0003f44000 */
[----:B------:R-:W-:Y:S01]  /*42b0*/  @P2 DMUL R96, R76, 1000 ;  /* 0x408f40004c602828 */ /* 0x000fe20000000000 */
[----:B------:R-:W-:Y:S01]  /*42c0*/  @P2 PLOP3.LUT P0, PT, PT, PT, PT, 0x8, 0x80 ;  /* 0x000000000080281c */ /* 0x000fe20003f0e170 */
[----:B------:R-:W-:Y:S01]  /*42d0*/  @P2 DMUL R98, R74, 1000 ;  /* 0x408f40004a622828 */ /* 0x000fe20000000000 */
[----:B------:R-:W-:Y:S01]  /*42e0*/  @P2 IMAD.MOV.U32 R100, RZ, RZ, R116 ;  /* 0x000000ffff642224 */ /* 0x000fe200078e0074 */
[----:B------:R-:W-:Y:S01]  /*42f0*/  @P2 DMUL R102, R72, 1000 ;  /* 0x408f400048662828 */ /* 0x000fe20000000000 */
[----:B------:R-:W-:Y:S01]  /*4300*/  @P2 IMAD.MOV.U32 R101, RZ, RZ, R117 ;  /* 0x000000ffff652224 */ /* 0x000fe200078e0075 */
[----:B------:R-:W-:Y:S01]  /*4310*/  @P2 MOV R105, R85 ;  /* 0x0000005500692202 */ /* 0x000fe20000000f00 */
[----:B------:R-:W-:Y:S02]  /*4320*/  @P2 IMAD.MOV.U32 R19, RZ, RZ, 0x1 ;  /* 0x00000001ff132424 */ /* 0x000fe400078e00ff */
[----:B------:R-:W-:Y:S02]  /*4330*/  @P2 IMAD.MOV.U32 R104, RZ, RZ, R84 ;  /* 0x000000ffff682224 */ /* 0x000fe400078e0054 */
[----:B------:R-:W-:-:S02]  /*4340*/  @P2 IMAD.MOV.U32 R106, RZ, RZ, R86 ;  /* 0x000000ffff6a2224 */ /* 0x000fc400078e0056 */
[----:B------:R-:W-:Y:S02]  /*4350*/  @P2 IMAD.MOV.U32 R107, RZ, RZ, R87 ;  /* 0x000000ffff6b2224 */ /* 0x000fe400078e0057 */
[----:B------:R-:W-:Y:S02]  /*4360*/  @P2 IMAD.MOV.U32 R108, RZ, RZ, R88 ;  /* 0x000000ffff6c2224 */ /* 0x000fe400078e0058 */
[----:B------:R-:W-:-:S07]  /*4370*/  @P2 IMAD.MOV.U32 R109, RZ, RZ, R89 ;  /* 0x000000ffff6d2224 */ /* 0x000fce00078e0059 */
.L_x_46:
[----:B------:R-:W-:Y:S05]  /*4380*/  BSYNC.RECONVERGENT B3 ;  /* 0x0000000000037941 */ /* 0x000fea0003800200 */
.L_x_45:
[----:B------:R-:W-:Y:S04]  /*4390*/  BSSY.RECONVERGENT B3, `(.L_x_78) ;  /* 0x00002d9000037945 */ /* 0x000fe80003800200 */
[----:B------:R-:W-:Y:S05]  /*43a0*/  @P0 BRA `(.L_x_79) ;  /* 0x0000002c005c0947 */ /* 0x000fea0003800000 */
.L_x_138:
[----:B------:R-:W-:Y:S01]  /*43b0*/  ISETP.GT.AND P0, PT, R19, 0x4, PT ;  /* 0x000000041300780c */ /* 0x000fe20003f04270 */
[----:B------:R-:W-:Y:S01]  /*43c0*/  BSSY.RECONVERGENT B2, `(.L_x_80) ;  /* 0x00002d1000027945 */ /* 0x000fe20003800200 */
[----:B------:R-:W-:Y:S02]  /*43d0*/  PLOP3.LUT P2, PT, PT, PT, PT, 0x8, 0x80 ;  /* 0x000000000080781c */ /* 0x000fe40003f4e170 */
[----:B------:R-:W-:Y:S02]  /*43e0*/  CS2R R110, SRZ ;  /* 0x00000000006e7805 */ /* 0x000fe4000001ff00 */
[----:B------:R-:W-:Y:S02]  /*43f0*/  CS2R R10, SRZ ;  /* 0x00000000000a7805 */ /* 0x000fe4000001ff00 */
[----:B------:R-:W-:-:S05]  /*4400*/  CS2R R8, SRZ ;  /* 0x0000000000087805 */ /* 0x000fca000001ff00 */
[----:B------:R-:W-:Y:S05]  /*4410*/  @P0 BRA `(.L_x_81) ;  /* 0x0000002c002c0947 */ /* 0x000fea0003800000 */
[----:B------:R-:W-:Y:S01]  /*4420*/  BSSY.RECONVERGENT B5, `(.L_x_82) ;  /* 0x0000155000057945 */ /* 0x000fe20003800200 */
[----:B------:R-:W-:-:S03]  /*4430*/  CS2R R146, SRZ ;  /* 0x0000000000927805 */ /* 0x000fc6000001ff00 */
[----:B------:R-:W-:Y:S05]  /*4440*/  @!P1 BRA `(.L_x_83) ;  /* 0x0000001400489947 */ /* 0x000fea0003800000 */
[----:B------:R-:W-:Y:S02]  /*4450*/  CS2R R146, SRZ ;  /* 0x0000000000927805 */ /* 0x000fe4000001ff00 */
[----:B------:R-:W-:Y:S01]  /*4460*/  MOV R112, R38 ;  /* 0x0000002600707202 */ /* 0x000fe20000000f00 */
[----:B------:R-:W-:-:S07]  /*4470*/  IMAD.MOV.U32 R113, RZ, RZ, R39 ;  /* 0x000000ffff717224 */ /* 0x000fce00078e0027 */
.L_x_106:
[----:B------:R-:W2:Y:S04]  /*4480*/  LD.E.64 R8, desc[UR4][R112.64+0x8] ;  /* 0x0000080470087980 */ /* 0x000ea8000c101b00 */
[----:B------:R-:W3:Y:S04]  /*4490*/  LD.E.64 R6, desc[UR4][R112.64] ;  /* 0x0000000470067980 */ /* 0x000ee8000c101b00 */
[----:B------:R-:W4:Y:S04]  /*44a0*/  LD.E.64 R10, desc[UR4][R112.64+0x10] ;  /* 0x00001004700a7980 */ /* 0x000f28000c101b00 */
[----:B------:R-:W5:Y:S01]  /*44b0*/  LD.E.64 R122, desc[UR4][R112.64+0x18] ;  /* 0x00001804707a7980 */ /* 0x000f62000c101b00 */
[----:B------:R-:W-:Y:S01]  /*44c0*/  DMUL R28, R96, R96 ;  /* 0x00000060601c7228 */ /* 0x000fe20000000000 */
        /* <DEDUP_REMOVED lines=40> */
[----:B------:R-:W-:Y:S01]  /*4750*/  IADD3 R29, PT, PT, R23, -0x100000, RZ ;  /* 0xfff00000171d7810 */ /* 0x000fe20007ffe0ff */
[----:B------:R-:W-:-:S05]  /*4760*/  IMAD.MOV.U32 R28, RZ, RZ, R22 ;  /* 0x000000ffff1c7224 */ /* 0x000fca00078e0016 */
        /* <DEDUP_REMOVED lines=11> */
.L_x_87:
[----:B------:R-:W-:Y:S05]  /*4820*/  BSYNC.RECONVERGENT B6 ;  /* 0x0000000000067941 */ /* 0x000fea0003800200 */
.L_x_86:
        /* <DEDUP_REMOVED lines=27> */
.L_x_89:
[----:B------:R-:W-:Y:S05]  /*49e0*/  BSYNC.RECONVERGENT B6 ;  /* 0x0000000000067941 */ /* 0x000fea0003800200 */
.L_x_88:
        /* <DEDUP_REMOVED lines=16> */
[----:B------:R-:W-:Y:S01]  /*4af0*/  MOV R23, R25 ;  /* 0x0000001900177202 */ /* 0x000fe20000000f00 */
[----:B------:R-:W-:Y:S01]  /*4b00*/  IMAD.MOV.U32 R22, RZ, RZ, R116 ;  /* 0x000000ffff167224 */ /* 0x000fe200078e0074 */
[----:B------:R-:W-:Y:S01]  /*4b10*/  MOV R20, 0x4b40 ;  /* 0x00004b4000147802 */ /* 0x000fe20000000f00 */
[----:B------:R-:W-:-:S07]  /*4b20*/  IMAD.MOV.U32 R21, RZ, RZ, R117 ;  /* 0x000000ffff157224 */ /* 0x000fce00078e0075 */
[----:B------:R-:W-:Y:S05]  /*4b30*/  CALL.REL.NOINC `($__internal_1_$__cuda_sm20_div_rn_f64_full) ;  /* 0x0000003000287944 */ /* 0x000fea0003c00000 */
[----:B------:R-:W-:-:S07]  /*4b40*/  IMAD.MOV.U32 R20, RZ, RZ, R22 ;  /* 0x000000ffff147224 */ /* 0x000fce00078e0016 */
.L_x_91:
[----:B------:R-:W-:Y:S05]  /*4b50*/  BSYNC.RECONVERGENT B6 ;  /* 0x0000000000067941 */ /* 0x000fea0003800200 */
.L_x_90:
[----:B------:R-:W-:Y:S01]  /*4b60*/  IMAD.MOV.U32 R24, RZ, RZ, -0x5f4a1273 ;  /* 0xa0b5ed8dff187424 */ /* 0x000fe200078e00ff */
[----:B------:R-:W-:Y:S01]  /*4b70*/  MOV R25, 0x3eb0c6f7 ;  /* 0x3eb0c6f700197802 */ /* 0x000fe20000000f00 */
[----:B------:R-:W-:-:S05]  /*4b80*/  DSETP.GT.AND P0, PT, R20, 1, PT ;  /* 0x3ff000001400742a */ /* 0x000fca0003f04000 */
[----:B------:R-:W-:Y:S02]  /*4b90*/  DSETP.GEU.AND P3, PT, R20, R24, PT ;  /* 0x000000181400722a */ /* 0x000fe40003f6e000 */
[----:B------:R-:W-:-:S04]  /*4ba0*/  DSETP.GT.AND P2, PT, R118, 1, P0 ;  /* 0x3ff000007600742a */ /* 0x000fc80000744000 */
[----:B------:R-:W-:-:S06]  /*4bb0*/  DSETP.LT.AND P0, PT, R118, R24, !P3 ;  /* 0x000000187600722a */ /* 0x000fcc0005f01000 */
[----:B------:R-:W-:-:S13]  /*4bc0*/  PLOP3.LUT P0, PT, P0, P2, PT, 0xf8, 0x8f ;  /* 0x00000000008f781c */ /* 0x000fda0000705f70 */
[----:B------:R-:W-:Y:S05]  /*4bd0*/  @P0 BRA `(.L_x_85) ;  /* 0x0000000c00500947 */ /* 0x000fea0003800000 */
[----:B------:R-:W0:Y:S01]  /*4be0*/  MUFU.RCP64H R23, R123 ;  /* 0x0000007b00177308 */ /* 0x000e220000001800 */
[----:B------:R-:W-:Y:S01]  /*4bf0*/  IMAD.MOV.U32 R22, RZ, RZ, 0x1 ;  /* 0x00000001ff167424 */ /* 0x000fe200078e00ff */
        /* <DEDUP_REMOVED lines=13> */
[-C--:B------:R-:W-:Y:S02]  /*4cd0*/  DFMA R118, R98, R114.reuse, R106 ;  /* 0x000000726276722b */ /* 0x080fe4000000006a */
[----:B------:R-:W-:Y:S02]  /*4ce0*/  DFMA R120, R102, R114, R104 ;  /* 0x000000726678722b */ /* 0x000fe40000000068 */
[----:B------:R-:W-:-:S08]  /*4cf0*/  DFMA R20, -R122, R24, 1 ;  /* 0x3ff000007a14742b */ /* 0x000fd00000000118 */
[----:B------:R-:W-:Y:S02]  /*4d00*/  DFMA R20, R24, R20, R24 ;  /* 0x000000141814722b */ /* 0x000fe40000000018 */
[----:B------:R-:W-:-:S08]  /*4d10*/  DADD R24, -R6, R116 ;  /* 0x0000000006187229 */ /* 0x000fd00000000174 */
[----:B------:R-:W-:Y:S02]  /*4d20*/  DMUL R6, R24, R20 ;  /* 0x0000001418067228 */ /* 0x000fe40000000000 */
[----:B------:R-:W-:-:S06]  /*4d30*/  FSETP.GEU.AND P2, PT, |R25|, 6.5827683646048100446e-37, PT ;  /* 0x036000001900780b */ /* 0x000fcc0003f4e200 */
        /* <DEDUP_REMOVED lines=12> */
.L_x_93:
[----:B------:R-:W-:Y:S05]  /*4e00*/  BSYNC.RECONVERGENT B6 ;  /* 0x0000000000067941 */ /* 0x000fea0003800200 */
.L_x_92:
        /* <DEDUP_REMOVED lines=23> */
.L_x_95:
[----:B------:R-:W-:Y:S05]  /*4f80*/  BSYNC.RECONVERGENT B6 ;  /* 0x0000000000067941 */ /* 0x000fea0003800200 */
.L_x_94:
        /* <DEDUP_REMOVED lines=23> */
.L_x_97:
[----:B------:R-:W-:Y:S05]  /*5100*/  BSYNC.RECONVERGENT B6 ;  /* 0x0000000000067941 */ /* 0x000fea0003800200 */
.L_x_96:
[----:B------:R-:W-:Y:S01]  /*5110*/  DMUL R20, R98, R8 ;  /* 0x0000000862147228 */ /* 0x000fe20000000000 */
[----:B------:R-:W-:Y:S07]  /*5120*/  BSSY.RECONVERGENT B6, `(.L_x_98) ;  /* 0x000001f000067945 */ /* 0x000fee0003800200 */
        /* <DEDUP_REMOVED lines=8> */
[----:B------:R-:W-:Y:S01]  /*51b0*/  DFMA R26, R124, R124, R22 ;  /* 0x0000007c7c1a722b */ /* 0x000fe20000000016 */
[----:B------:R-:W-:Y:S01]  /*51c0*/  MOV R22, 0x0 ;  /* 0x0000000000167802 */ /* 0x000fe20000000f00 */
[----:B------:R-:W-:-:S04]  /*51d0*/  IMAD.MOV.U32 R23, RZ, RZ, 0x3fd80000 ;  /* 0x3fd80000ff177424 */ /* 0x000fc800078e00ff */
        /* <DEDUP_REMOVED lines=19> */
.L_x_99:
[----:B------:R-:W-:Y:S05]  /*5310*/  BSYNC.RECONVERGENT B6 ;  /* 0x0000000000067941 */ /* 0x000fea0003800200 */
.L_x_98:
        /* <DEDUP_REMOVED lines=23> */
.L_x_101:
[----:B------:R-:W-:Y:S05]  /*5490*/  BSYNC.RECONVERGENT B6 ;  /* 0x0000000000067941 */ /* 0x000fea0003800200 */
.L_x_100:
        /* <DEDUP_REMOVED lines=23> */
.L_x_103:
[----:B------:R-:W-:Y:S05]  /*5610*/  BSYNC.RECONVERGENT B6 ;  /* 0x0000000000067941 */ /* 0x000fea0003800200 */
.L_x_102:
        /* <DEDUP_REMOVED lines=22> */
.L_x_105:
[----:B------:R-:W-:Y:S05]  /*5780*/  BSYNC.RECONVERGENT B6 ;  /* 0x0000000000067941 */ /* 0x000fea0003800200 */
.L_x_104:
        /* <DEDUP_REMOVED lines=24> */
[----:B------:R-:W-:-:S07]  /*5910*/  @!P0 IMAD.MOV.U32 R146, RZ, RZ, R112 ;  /* 0x000000ffff928224 */ /* 0x000fce00078e0070 */
.L_x_85:
[----:B------:R-:W-:Y:S05]  /*5920*/  BSYNC.RECONVERGENT B4 ;  /* 0x0000000000047941 */ /* 0x000fea0003800200 */
.L_x_84:
[----:B------:R-:W2:Y:S02]  /*5930*/  LD.E.64 R112, desc[UR4][R112.64+0x48] ;  /* 0x0000480470707980 */ /* 0x000ea4000c101b00 */
[----:B--2---:R-:W-:-:S04]  /*5940*/  ISETP.NE.U32.AND P0, PT, R112, RZ, PT ;  /* 0x000000ff7000720c */ /* 0x004fc80003f05070 */
[----:B------:R-:W-:-:S13]  /*5950*/  ISETP.NE.AND.EX P0, PT, R113, RZ, PT, P0 ;  /* 0x000000ff7100720c */ /* 0x000fda0003f05300 */
[----:B------:R-:W-:Y:S05]  /*5960*/  @P0 BRA `(.L_x_106) ;  /* 0xffffffe800c40947 */ /* 0x000fea000383ffff */
.L_x_83:
[----:B------:R-:W-:Y:S05]  /*5970*/  BSYNC.RECONVERGENT B5 ;  /* 0x0000000000057941 */ /* 0x000fea0003800200 */
.L_x_82:
[----:B------:R-:W-:Y:S02]  /*5980*/  ISETP.NE.U32.AND P0, PT, R146, RZ, PT ;  /* 0x000000ff9200720c */ /* 0x000fe40003f05070 */
[----:B------:R-:W-:Y:S02]  /*5990*/  CS2R R10, SRZ ;  /* 0x00000000000a7805 */ /* 0x000fe4000001ff00 */
[----:B------:R-:W-:Y:S02]  /*59a0*/  PLOP3.LUT P2, PT, PT, PT, PT, 0x8, 0x80 ;  /* 0x000000000080781c */ /* 0x000fe40003f4e170 */
[----:B------:R-:W-:Y:S02]  /*59b0*/  CS2R R8, SRZ ;  /* 0x0000000000087805 */ /* 0x000fe4000001ff00 */
[----:B------:R-:W-:-:S13]  /*59c0*/  ISETP.NE.AND.EX P0, PT, R147, RZ, PT, P0 ;  /* 0x000000ff9300720c */ /* 0x000fda0003f05300 */
[----:B------:R-:W-:Y:S05]  /*59d0*/  @!P0 BRA `(.L_x_81) ;  /* 0x0000001400bc8947 */ /* 0x000fea0003800000 */
[----:B------:R-:W-:Y:S02]  /*59e0*/  ISETP.GT.AND P0, PT, R13, RZ, PT ;  /* 0x000000ff0d00720c */ /* 0x000fe40003f04270 */
[----:B------:R-:W-:Y:S02]  /*59f0*/  CS2R R120, SRZ ;  /* 0x0000000000787805 */ /* 0x000fe4000001ff00 */
[----:B------:R-:W-:Y:S02]  /*5a00*/  CS2R R10, SRZ ;  /* 0x00000000000a7805 */ /* 0x000fe4000001ff00 */
[----:B------:R-:W-:-:S07]  /*5a10*/  CS2R R8, SRZ ;  /* 0x0000000000087805 */ /* 0x000fce000001ff00 */
[----:B------:R-:W-:Y:S05]  /*5a20*/  @!P0 BRA `(.L_x_107) ;  /* 0x0000001400648947 */ /* 0x000fea0003800000 */
[----:B------:R-:W-:Y:S01]  /*5a30*/  IMAD.MOV.U32 R7, RZ, RZ, RZ ;  /* 0x000000ffff077224 */ /* 0x000fe200078e00ff */
[----:B------:R-:W-:Y:S02]  /*5a40*/  CS2R R8, SRZ ;  /* 0x0000000000087805 */ /* 0x000fe4000001ff00 */
[----:B------:R-:W-:Y:S02]  /*5a50*/  CS2R R10, SRZ ;  /* 0x00000000000a7805 */ /* 0x000fe4000001ff00 */
[----:B------:R-:W-:-:S07]  /*5a60*/  CS2R R120, SRZ ;  /* 0x0000000000787805 */ /* 0x000fce000001ff00 */
.L_x_137:
[----:B------:R-:W0:Y:S02]  /*5a70*/  LDC.64 R20, c[0x4][0x20] ;  /* 0x01000800ff147b82 */ /* 0x000e240000000a00 */
[----:B0-----:R-:W-:-:S05]  /*5a80*/  IMAD.WIDE.U32 R20, R7, 0x18, R20 ;  /* 0x0000001807147825 */ /* 0x001fca00078e0014 */
[----:B------:R-:W2:Y:S04]  /*5a90*/  LDG.E.64 R116, desc[UR4][R20.64] ;  /* 0x0000000414747981 */ /* 0x000ea8000c1e1b00 */
[----:B------:R-:W3:Y:S04]  /*5aa0*/  LDG.E.64 R114, desc[UR4][R20.64+0x8] ;  /* 0x0000080414727981 */ /* 0x000ee8000c1e1b00 */
[----:B------:R-:W4:Y:S01]  /*5ab0*/  LDG.E.64 R112, desc[UR4][R20.64+0x10] ;  /* 0x0000100414707981 */ /* 0x000f22000c1e1b00 */
[----:B------:R-:W-:Y:S01]  /*5ac0*/  ISETP.NE.U32.AND P1, PT, R38, RZ, PT ;  /* 0x000000ff2600720c */ /* 0x000fe20003f25070 */
[----:B------:R-:W-:Y:S01]  /*5ad0*/  VIADD R7, R7, 0x1 ;  /* 0x0000000107077836 */ /* 0x000fe20000000000 */
[----:B------:R-:W-:Y:S02]  /*5ae0*/  BSSY.RECONVERGENT B4, `(.L_x_108) ;  /* 0x000014c000047945 */ /* 0x000fe40003800200 */
[----:B------:R-:W-:-:S02]  /*5af0*/  ISETP.NE.AND.EX P1, PT, R39, RZ, PT, P1 ;  /* 0x000000ff2700720c */ /* 0x000fc40003f25310 */
[----:B------:R-:W-:Y:S01]  /*5b00*/  ISETP.NE.AND P0, PT, R7, R0, PT ;  /* 0x000000000700720c */ /* 0x000fe20003f05270 */
[----:B--2---:R-:W-:Y:S02]  /*5b10*/  DADD R116, -R128, R116 ;  /* 0x0000000080747229 */ /* 0x004fe40000000174 */
[----:B---3--:R-:W-:Y:S02]  /*5b20*/  DADD R114, -R130, R114 ;  /* 0x0000000082727229 */ /* 0x008fe40000000172 */
[----:B----4-:R-:W-:-:S06]  /*5b30*/  DADD R112, -R132, R112 ;  /* 0x0000000084707229 */ /* 0x010fcc0000000170 */
[----:B------:R-:W-:Y:S05]  /*5b40*/  @!P1 BRA `(.L_x_109) ;  /* 0x0000000400e89947 */ /* 0x000fea0003800000 */
[----:B------:R-:W-:Y:S02]  /*5b50*/  IMAD.MOV.U32 R118, RZ, RZ, R38 ;  /* 0x000000ffff767224 */ /* 0x000fe400078e0026 */
[----:B------:R-:W-:-:S07]  /*5b60*/  IMAD.MOV.U32 R119, RZ, RZ, R39 ;  /* 0x000000ffff777224 */ /* 0x000fce00078e0027 */
.L_x_119:
        /* <DEDUP_REMOVED lines=16> */
[----:B------:R-:W-:-:S06]  /*5c70*/  DFMA R110, -R132, R20, R110 ;  /* 0x00000014846e722b */ /* 0x000fcc000000016e */
[----:B------:R-:W-:-:S08]  /*5c80*/  DFMA R28, R128, R128, R28 ;  /* 0x00000080801c722b */ /* 0x000fd0000000001c */
[----:B------:R-:W-:Y:S02]  /*5c90*/  DFMA R30, R130, R130, R28 ;  /* 0x00000082821e722b */ /* 0x000fe4000000001c */
[----:B------:R-:W-:-:S06]  /*5ca0*/  DADD R28, R114, R114 ;  /* 0x00000000721c7229 */ /* 0x000fcc0000000072 */
[----:B------:R-:W-:Y:S02]  /*5cb0*/  DFMA R30, R132, R132, R30 ;  /* 0x00000084841e722b */ /* 0x000fe4000000001e */
[----:B------:R-:W-:Y:S02]  /*5cc0*/  DMUL R28, R26, R28 ;  /* 0x0000001c1a1c7228 */ /* 0x000fe40000000000 */
[----:B------:R-:W-:-:S04]  /*5cd0*/  DADD R26, R116, R116 ;  /* 0x00000000741a7229 */ /* 0x000fc80000000074 */
[----:B------:R-:W-:Y:S02]  /*5ce0*/  DFMA R30, R110, 2, R30 ;  /* 0x400000006e1e782b */ /* 0x000fe4000000001e */
[----:B------:R-:W-:Y:S02]  /*5cf0*/  DADD R110, R132, -R20 ;  /* 0x00000000846e7229 */ /* 0x000fe40000000814 */
        /* <DEDUP_REMOVED lines=9> */
[----:B------:R-:W-:Y:S01]  /*5d90*/  IADD3 R30, PT, PT, R27, -0x3500000, RZ ;  /* 0xfcb000001b1e7810 */ /* 0x000fe20007ffe0ff */
[----:B------:R-:W-:Y:S01]  /*5da0*/  IMAD.MOV.U32 R22, RZ, RZ, 0x0 ;  /* 0x00000000ff167424 */ /* 0x000fe200078e00ff */
[----:B------:R-:W-:Y:S01]  /*5db0*/  BSSY.RECONVERGENT B6, `(.L_x_112) ;  /* 0x0000013000067945 */ /* 0x000fe20003800200 */
[----:B------:R-:W-:Y:S01]  /*5dc0*/  IMAD.MOV.U32 R23, RZ, RZ, 0x3fd80000 ;  /* 0x3fd80000ff177424 */ /* 0x000fe200078e00ff */
        /* <DEDUP_REMOVED lines=12> */
[----:B------:R-:W-:Y:S02]  /*5e90*/  MOV R20, R30 ;  /* 0x0000001e00147202 */ /* 0x000fe40000000f00 */
[----:B------:R-:W-:-:S07]  /*5ea0*/  MOV R30, 0x5ec0 ;  /* 0x00005ec0001e7802 */ /* 0x000fce0000000f00 */
[----:B------:R-:W-:Y:S05]  /*5eb0*/  CALL.REL.NOINC `($__internal_2_$__cuda_sm20_dsqrt_rn_f64_mediumpath_v1) ;  /* 0x0000002000e07944 */ /* 0x000fea0003c00000 */
[----:B------:R-:W-:Y:S02]  /*5ec0*/  IMAD.MOV.U32 R154, RZ, RZ, R20 ;  /* 0x000000ffff9a7224 */ /* 0x000fe400078e0014 */
[----:B------:R-:W-:-:S07]  /*5ed0*/  IMAD.MOV.U32 R155, RZ, RZ, R21 ;  /* 0x000000ffff9b7224 */ /* 0x000fce00078e0015 */
.L_x_113:
[----:B------:R-:W-:Y:S05]  /*5ee0*/  BSYNC.RECONVERGENT B6 ;  /* 0x0000000000067941 */ /* 0x000fea0003800200 */
.L_x_112:
        /* <DEDUP_REMOVED lines=27> */
.L_x_115:
[----:B------:R-:W-:Y:S05]  /*60a0*/  BSYNC.RECONVERGENT B6 ;  /* 0x0000000000067941 */ /* 0x000fea0003800200 */
.L_x_114:
        /* <DEDUP_REMOVED lines=22> */
.L_x_117:
[----:B------:R-:W-:Y:S05]  /*6210*/  BSYNC.RECONVERGENT B6 ;  /* 0x0000000000067941 */ /* 0x000fea0003800200 */
.L_x_116:
        /* <DEDUP_REMOVED lines=8> */
.L_x_111:
[----:B------:R-:W-:Y:S05]  /*62a0*/  BSYNC.RELIABLE B5 ;  /* 0x0000000000057941 */ /* 0x000fea0003800100 */
.L_x_110:
[----:B------:R-:W2:Y:S02]  /*62b0*/  LD.E.64 R118, desc[UR4][R118.64+0x48] ;  /* 0x0000480476767980 */ /* 0x000ea4000c101b00 */
[----:B--2---:R-:W-:-:S04]  /*62c0*/  ISETP.NE.U32.AND P2, PT, R118, RZ, PT ;  /* 0x000000ff7600720c */ /* 0x004fc80003f45070 */
[----:B------:R-:W-:-:S13]  /*62d0*/  ISETP.NE.AND.EX P2, PT, R119, RZ, PT, P2 ;  /* 0x000000ff7700720c */ /* 0x000fda0003f45320 */
[----:B------:R-:W-:Y:S05]  /*62e0*/  @P2 BRA `(.L_x_119) ;  /* 0xfffffff800202947 */ /* 0x000fea000383ffff */
.L_x_109:
[----:B------:R-:W-:Y:S01]  /*62f0*/  DMUL R20, R114, R114 ;  /* 0x0000007272147228 */ /* 0x000fe20000000000 */
[----:B------:R-:W-:Y:S01]  /*6300*/  MOV R24, 0x0 ;  /* 0x0000000000187802 */ /* 0x000fe20000000f00 */
[----:B------:R-:W-:Y:S01]  /*6310*/  IMAD.MOV.U32 R25, RZ, RZ, 0x3fd80000 ;  /* 0x3fd80000ff197424 */ /* 0x000fe200078e00ff */
[----:B------:R-:W-:Y:S05]  /*6320*/  BSSY.RECONVERGENT B5, `(.L_x_120) ;  /* 0x0000019000057945 */ /* 0x000fea0003800200 */
        /* <DEDUP_REMOVED lines=24> */
.L_x_121:
[----:B------:R-:W-:Y:S05]  /*64b0*/  BSYNC.RECONVERGENT B5 ;  /* 0x0000000000057941 */ /* 0x000fea0003800200 */
.L_x_120:
[----:B------:R-:W0:Y:S01]  /*64c0*/  MUFU.RCP64H R21, R119 ;  /* 0x0000007700157308 */ /* 0x000e220000001800 */
[----:B------:R-:W-:Y:S01]  /*64d0*/  MOV R20, 0x1 ;  /* 0x0000000100147802 */ /* 0x000fe20000000f00 */
[----:B------:R-:W-:Y:S01]  /*64e0*/  BSSY.RECONVERGENT B5, `(.L_x_122) ;  /* 0x0000015000057945 */ /* 0x000fe20003800200 */
[----:B------:R-:W-:-:S04]  /*64f0*/  FSETP.GEU.AND P3, PT, |R117|, 6.5827683646048100446e-37, PT ;  /* 0x036000007500780b */ /* 0x000fc80003f6e200 */
        /* <DEDUP_REMOVED lines=17> */
[----:B------:R-:W-:Y:S01]  /*6610*/  MOV R110, R22 ;  /* 0x00000016006e7202 */ /* 0x000fe20000000f00 */
[----:B------:R-:W-:-:S07]  /*6620*/  IMAD.MOV.U32 R111, RZ, RZ, R21 ;  /* 0x000000ffff6f7224 */ /* 0x000fce00078e0015 */
.L_x_123:
[----:B------:R-:W-:Y:S05]  /*6630*/  BSYNC.RECONVERGENT B5 ;  /* 0x0000000000057941 */ /* 0x000fea0003800200 */
.L_x_122:
        /* <DEDUP_REMOVED lines=23> */
.L_x_125:
[----:B------:R-:W-:Y:S05]  /*67b0*/  BSYNC.RECONVERGENT B5 ;  /* 0x0000000000057941 */ /* 0x000fea0003800200 */
.L_x_124:
        /* <DEDUP_REMOVED lines=22> */
.L_x_127:
[----:B------:R-:W-:Y:S05]  /*6920*/  BSYNC.RECONVERGENT B5 ;  /* 0x0000000000057941 */ /* 0x000fea0003800200 */
.L_x_126:
        /* <DEDUP_REMOVED lines=12> */
[----:B------:R-:W-:-:S08]  /*69f0*/  DFMA R116, R140, R110, R116 ;  /* 0x0000006e8c74722b */ /* 0x000fd00000000074 */
[----:B------:R-:W-:Y:S01]  /*6a00*/  DFMA R116, R144, R20, R116 ;  /* 0x000000149074722b */ /* 0x000fe20000000074 */
[----:B------:R-:W-:Y:S02]  /*6a10*/  VIADD R21, R6, 0xfffffc0c ;  /* 0xfffffc0c06157836 */ /* 0x000fe40000000000 */
[----:B------:R-:W-:-:S05]  /*6a20*/  IMAD.MOV.U32 R6, RZ, RZ, RZ ;  /* 0x000000ffff067224 */ /* 0x000fca00078e00ff */
[----:B------:R-:W-:Y:S02]  /*6a30*/  DSETP.MAX.AND P2, P3, RZ, R116, PT ;  /* 0x00000074ff00722a */ /* 0x000fe40003b4f000 */
[----:B------:R-:W-:Y:S01]  /*6a40*/  MOV R27, R116 ;  /* 0x00000074001b7202 */ /* 0x000fe20000000f00 */
[----:B------:R-:W-:-:S03]  /*6a50*/  IMAD.MOV.U32 R116, RZ, RZ, RZ ;  /* 0x000000ffff747224 */ /* 0x000fc600078e00ff */
[----:B------:R-:W-:Y:S02]  /*6a60*/  FSEL R29, R6, R117, P2 ;  /* 0x00000075061d7208 */ /* 0x000fe40001000000 */
[----:B------:R-:W-:Y:S02]  /*6a70*/  SEL R116, R116, R27, P2 ;  /* 0x0000001b74747207 */ /* 0x000fe40001000000 */
[CC--:B------:R-:W-:Y:S02]  /*6a80*/  SHF.L.U32 R6, R24.reuse, R21.reuse, RZ ;  /* 0x0000001518067219 */ /* 0x0c0fe400000006ff */
[----:B------:R-:W-:Y:S02]  /*6a90*/  SHF.L.U64.HI R21, R24, R21, R25 ;  /* 0x0000001518157219 */ /* 0x000fe40000010219 */
[----:B------:R-:W-:Y:S02]  /*6aa0*/  @P3 LOP3.LUT R29, R117, 0x80000, RZ, 0xfc, !PT ;  /* 0x00080000751d3812 */ /* 0x000fe400078efcff */
[----:B------:R-:W-:-:S03]  /*6ab0*/  ISETP.NE.U32.AND P2, PT, R6, RZ, PT ;  /* 0x000000ff0600720c */ /* 0x000fc60003f45070 */
[----:B------:R-:W-:Y:S01]  /*6ac0*/  IMAD.MOV.U32 R117, RZ, RZ, R29 ;  /* 0x000000ffff757224 */ /* 0x000fe200078e001d */
[----:B------:R-:W-:-:S05]  /*6ad0*/  ISETP.NE.AND.EX P2, PT, R21, -0x80000000, PT, P2 ;  /* 0x800000001500780c */ /* 0x000fca0003f45320 */
        /* <DEDUP_REMOVED lines=11> */
.L_x_132:
[----:B------:R-:W-:Y:S01]  /*6b90*/  IMAD.MOV.U32 R26, RZ, RZ, R29 ;  /* 0x000000ffff1a7224 */ /* 0x000fe200078e001d */
[----:B------:R-:W-:Y:S01]  /*6ba0*/  MOV R27, R110 ;  /* 0x0000006e001b7202 */ /* 0x000fe20000000f00 */
[----:B------:R-:W0:Y:S01]  /*6bb0*/  FRND.F64.TRUNC R20, R24 ;  /* 0x0000001800147313 */ /* 0x000e22000030d800 */
[----:B------:R-:W-:-:S04]  /*6bc0*/  ISETP.GE.AND P4, PT, R117, RZ, PT ;  /* 0x000000ff7500720c */ /* 0x000fc80003f86270 */
[----:B------:R-:W-:-:S10]  /*6bd0*/  DADD R26, -RZ, -R26 ;  /* 0x00000000ff1a7229 */ /* 0x000fd4000000091a */
[-C--:B------:R-:W-:Y:S01]  /*6be0*/  FSEL R6, R26, R29.reuse, P2 ;  /* 0x0000001d1a067208 */ /* 0x080fe20001000000 */
[----:B0-----:R-:W-:Y:S01]  /*6bf0*/  DSETP.NEU.AND P3, PT, R24, R20, PT ;  /* 0x000000141800722a */ /* 0x001fe20003f6d000 */
[-C--:B------:R-:W-:Y:S02]  /*6c00*/  FSEL R27, R27, R110.reuse, P2 ;  /* 0x0000006e1b1b7208 */ /* 0x080fe40001000000 */
[----:B------:R-:W-:Y:S02]  /*6c10*/  FSEL R20, R6, R29, !P4 ;  /* 0x0000001d06147208 */ /* 0x000fe40006000000 */
[----:B------:R-:W-:Y:S02]  /*6c20*/  FSEL R21, R27, R110, !P4 ;  /* 0x0000006e1b157208 */ /* 0x000fe40006000000 */
[----:B------:R-:W-:Y:S02]  /*6c30*/  @!P4 FSEL R20, R20, RZ, !P3 ;  /* 0x000000ff1414c208 */ /* 0x000fe40005800000 */
[----:B------:R-:W-:Y:S01]  /*6c40*/  @!P4 FSEL R21, R21, -QNAN , !P3 ;  /* 0xfff800001515c808 */ /* 0x000fe20005800000 */
[----:B------:R-:W-:Y:S06]  /*6c50*/  BRA `(.L_x_133) ;  /* 0x0000000000147947 */ /* 0x000fec0003800000 */
.L_x_131:
[----:B------:R-:W-:Y:S01]  /*6c60*/  ISETP.GE.AND P3, PT, R25, RZ, PT ;  /* 0x000000ff1900720c */ /* 0x000fe20003f66270 */
[----:B------:R-:W-:Y:S01]  /*6c70*/  DSETP.NEU.AND P2, PT, R24, 0.5, !P2 ;  /* 0x3fe000001800742a */ /* 0x000fe2000574d000 */
[----:B------:R-:W-:-:S05]  /*6c80*/  IMAD.MOV.U32 R20, RZ, RZ, RZ ;  /* 0x000000ffff147224 */ /* 0x000fca00078e00ff */
[----:B------:R-:W-:-:S06]  /*6c90*/  SEL R21, R117, RZ, P2 ;  /* 0x000000ff75157207 */ /* 0x000fcc0001000000 */
[----:B------:R-:W-:-:S07]  /*6ca0*/  @!P3 LOP3.LUT R21, R21, 0x7ff00000, RZ, 0xfc, !PT ;  /* 0x7ff000001515b812 */ /* 0x000fce00078efcff */
.L_x_133:
[----:B------:R-:W-:Y:S05]  /*6cb0*/  BSYNC.RECONVERGENT B5 ;  /* 0x0000000000057941 */ /* 0x000fea0003800200 */
.L_x_130:
        /* <DEDUP_REMOVED lines=9> */
[----:B------:R-:W-:Y:S01]  /*6d50*/  ISETP.GE.AND P3, PT, R25, RZ, PT ;  /* 0x000000ff1900720c */ /* 0x000fe20003f66270 */
[----:B------:R-:W-:Y:S01]  /*6d60*/  IMAD.MOV.U32 R20, RZ, RZ, RZ ;  /* 0x000000ffff147224 */ /* 0x000fe200078e00ff */
[----:B------:R-:W-:Y:S02]  /*6d70*/  ISETP.GE.AND P4, PT, R117, RZ, PT ;  /* 0x000000ff7500720c */ /* 0x000fe40003f86270 */
[----:B------:R-:W-:Y:S02]  /*6d80*/  SEL R21, RZ, 0x7ff00000, !P3 ;  /* 0x7ff00000ff157807 */ /* 0x000fe40005800000 */
[----:B------:R-:W-:-:S03]  /*6d90*/  LOP3.LUT R24, R25, 0x7fffffff, RZ, 0xc0, !PT ;  /* 0x7fffffff19187812 */ /* 0x000fc600078ec0ff */
[----:B------:R-:W-:Y:S01]  /*6da0*/  VIADD R6, R21, 0x80000000 ;  /* 0x8000000015067836 */ /* 0x000fe20000000000 */
[----:B------:R-:W-:-:S04]  /*6db0*/  ISETP.NE.AND P3, PT, R24, 0x3fe00000, PT ;  /* 0x3fe000001800780c */ /* 0x000fc80003f65270 */
[----:B------:R-:W-:-:S04]  /*6dc0*/  SEL R6, R6, R21, P3 ;  /* 0x0000001506067207 */ /* 0x000fc80001800000 */
[----:B------:R-:W-:Y:S01]  /*6dd0*/  @!P4 SEL R21, R6, R21, P2 ;  /* 0x000000150615c207 */ /* 0x000fe20001000000 */
[----:B------:R-:W-:Y:S06]  /*6de0*/  BRA `(.L_x_135) ;  /* 0x0000000000147947 */ /* 0x000fec0003800000 */
.L_x_136:
[----:B------:R-:W-:Y:S01]  /*6df0*/  ISETP.GE.AND P3, PT, R25, RZ, PT ;  /* 0x000000ff1900720c */ /* 0x000fe20003f66270 */
[----:B------:R-:W-:Y:S01]  /*6e00*/  DSETP.GT.AND P2, PT, R116, 1, PT ;  /* 0x3ff000007400742a */ /* 0x000fe20003f44000 */
[----:B------:R-:W-:-:S05]  /*6e10*/  IMAD.MOV.U32 R20, RZ, RZ, RZ ;  /* 0x000000ffff147224 */ /* 0x000fca00078e00ff */
[----:B------:R-:W-:-:S06]  /*6e20*/  SEL R21, RZ, 0x7ff00000, !P2 ;  /* 0x7ff00000ff157807 */ /* 0x000fcc0005000000 */
[----:B------:R-:W-:-:S07]  /*6e30*/  @!P3 LOP3.LUT R21, R21, 0x7ff00000, RZ, 0x3c, !PT ;  /* 0x7ff000001515b812 */ /* 0x000fce00078e3cff */
.L_x_135:
[----:B------:R-:W-:Y:S05]  /*6e40*/  BSYNC.RECONVERGENT B5 ;  /* 0x0000000000057941 */ /* 0x000fea0003800200 */
.L_x_134:
[----:B------:R-:W-:-:S06]  /*6e50*/  DSETP.NEU.AND P2, PT, R116, 1, PT ;  /* 0x3ff000007400742a */ /* 0x000fcc0003f4d000 */
[----:B------:R-:W-:Y:S02]  /*6e60*/  FSEL R26, R20, RZ, P2 ;  /* 0x000000ff141a7208 */ /* 0x000fe40001000000 */
[----:B------:R-:W-:-:S07]  /*6e70*/  FSEL R27, R21, 1.875, P2 ;  /* 0x3ff00000151b7808 */ /* 0x000fce0001000000 */
.L_x_129:
[----:B------:R-:W-:Y:S05]  /*6e80*/  BSYNC.RECONVERGENT B1 ;  /* 0x0000000000017941 */ /* 0x000fea0003800200 */
.L_x_128:
[----:B------:R-:W2:Y:S04]  /*6e90*/  LD.E.64 R24, desc[UR4][R146.64+0x20] ;  /* 0x0000200492187980 */ /* 0x000ea8000c101b00 */
[----:B------:R-:W3:Y:S04]  /*6ea0*/  LD.E.64 R28, desc[UR4][R146.64+0x28] ;  /* 0x00002804921c7980 */ /* 0x000ee8000c101b00 */
[----:B------:R-:W4:Y:S01]  /*6eb0*/  LD.E.64 R30, desc[UR4][R146.64+0x30] ;  /* 0x00003004921e7980 */ /* 0x000f22000c101b00 */
[----:B------:R-:W-:Y:S01]  /*6ec0*/  DSETP.MAX.AND P2, P3, RZ, R22, PT ;  /* 0x00000016ff00722a */ /* 0x000fe20003b4f000 */
[----:B------:R-:W-:Y:S01]  /*6ed0*/  IMAD.MOV.U32 R6, RZ, RZ, RZ ;  /* 0x000000ffff067224 */ /* 0x000fe200078e00ff */
[----:B------:R-:W-:Y:S01]  /*6ee0*/  MOV R21, R23 ;  /* 0x0000001700157202 */ /* 0x000fe20000000f00 */
[----:B------:R-:W-:-:S03]  /*6ef0*/  IMAD.MOV.U32 R20, RZ, RZ, RZ ;  /* 0x000000ffff147224 */ /* 0x000fc600078e00ff */
[----:B------:R-:W-:Y:S02]  /*6f00*/  FSEL R111, R6, R21, P2 ;  /* 0x00000015066f7208 */ /* 0x000fe40001000000 */
[----:B------:R-:W-:-:S06]  /*6f10*/  SEL R20, R20, R22, P2 ;  /* 0x0000001614147207 */ /* 0x000fcc0001000000 */
[----:B------:R-:W-:-:S05]  /*6f20*/  @P3 LOP3.LUT R111, R21, 0x80000, RZ, 0xfc, !PT ;  /* 0x00080000156f3812 */ /* 0x000fca00078efcff */
[----:B------:R-:W-:-:S06]  /*6f30*/  IMAD.MOV.U32 R21, RZ, RZ, R111 ;  /* 0x000000ffff157224 */ /* 0x000fcc00078e006f */
[C-C-:B--2---:R-:W-:Y:S02]  /*6f40*/  DFMA R24, R20.reuse, R24, R26.reuse ;  /* 0x000000181418722b */ /* 0x144fe4000000001a */
[C-C-:B---3--:R-:W-:Y:S02]  /*6f50*/  DFMA R28, R20.reuse, R28, R26.reuse ;  /* 0x0000001c141c722b */ /* 0x148fe4000000001a */
[----:B----4-:R-:W-:-:S04]  /*6f60*/  DFMA R30, R20, R30, R26 ;  /* 0x0000001e141e722b */ /* 0x010fc8000000001a */
[----:B------:R-:W-:Y:S02]  /*6f70*/  DADD R120, R120, R24 ;  /* 0x0000000078787229 */ /* 0x000fe40000000018 */
[----:B------:R-:W-:Y:S02]  /*6f80*/  DADD R10, R10, R28 ;  /* 0x000000000a0a7229 */ /* 0x000fe4000000001c */
[----:B------:R-:W-:-:S11]  /*6f90*/  DADD R8, R8, R30 ;  /* 0x0000000008087229 */ /* 0x000fd6000000001e */
.L_x_118:
[----:B------:R-:W-:Y:S05]  /*6fa0*/  BSYNC.RECONVERGENT B4 ;  /* 0x0000000000047941 */ /* 0x000fea0003800200 */
.L_x_108:
[----:B------:R-:W-:Y:S05]  /*6fb0*/  @P0 BRA `(.L_x_137) ;  /* 0xffffffe800ac0947 */ /* 0x000fea000383ffff */
.L_x_107:
[----:B------:R-:W2:Y:S01]  /*6fc0*/  LD.E.64 R146, desc[UR4][R146.64+0x40] ;  /* 0x0000400492927980 */ /* 0x000ea2000c101b00 */
[----:B------:R-:W-:Y:S01]  /*6fd0*/  IMAD.MOV.U32 R110, RZ, RZ, R120 ;  /* 0x000000ffff6e7224 */ /* 0x000fe200078e0078 */
[----:B------:R-:W-:Y:S01]  /*6fe0*/  MOV R111, R121 ;  /* 0x00000079006f7202 */ /* 0x000fe20000000f00 */
[----:B--2---:R-:W-:-:S06]  /*6ff0*/  DSETP.GT.AND P0, PT, R146, RZ, PT ;  /* 0x000000ff9200722a */ /* 0x004fcc0003f04000 */
[----:B------:R-:W-:-:S08]  /*7000*/  PLOP3.LUT P2, PT, P0, PT, PT, 0x8, 0x80 ;  /* 0x000000000080781c */ /* 0x000fd0000074e170 */
[----:B------:R-:W-:Y:S01]  /*7010*/  @P0 DMUL R96, R140, 1000 ;  /* 0x408f40008c600828 */ /* 0x000fe20000000000 */
[----:B------:R-:W-:Y:S01]  /*7020*/  @P0 IMAD.MOV.U32 R100, RZ, RZ, R146 ;  /* 0x000000ffff640224 */ /* 0x000fe200078e0092 */
[----:B------:R-:W-:Y:S01]  /*7030*/  @P0 DMUL R98, R142, 1000 ;  /* 0x408f40008e620828 */ /* 0x000fe20000000000 */
[----:B------:R-:W-:Y:S01]  /*7040*/  @P0 IMAD.MOV.U32 R101, RZ, RZ, R147 ;  /* 0x000000ffff650224 */ /* 0x000fe200078e0093 */
[----:B------:R-:W-:Y:S01]  /*7050*/  @P0 DMUL R102, R144, 1000 ;  /* 0x408f400090660828 */ /* 0x000fe20000000000 */
[----:B------:R-:W-:Y:S01]  /*7060*/  @P0 VIADD R19, R19, 0x1 ;  /* 0x0000000113130836 */ /* 0x000fe20000000000 */
[----:B------:R-:W-:Y:S01]  /*7070*/  @P0 MOV R105, R133 ;  /* 0x0000008500690202 */ /* 0x000fe20000000f00 */
[----:B------:R-:W-:Y:S02]  /*7080*/  @P0 IMAD.MOV.U32 R104, RZ, RZ, R132 ;  /* 0x000000ffff680224 */ /* 0x000fe400078e0084 */
[----:B------:R-:W-:Y:S02]  /*7090*/  @P0 IMAD.MOV.U32 R106, RZ, RZ, R130 ;  /* 0x000000ffff6a0224 */ /* 0x000fe400078e0082 */
[----:B------:R-:W-:-:S02]  /*70a0*/  @P0 IMAD.MOV.U32 R107, RZ, RZ, R131 ;  /* 0x000000ffff6b0224 */ /* 0x000fc400078e0083 */
[----:B------:R-:W-:Y:S02]  /*70b0*/  @P0 IMAD.MOV.U32 R108, RZ, RZ, R128 ;  /* 0x000000ffff6c0224 */ /* 0x000fe400078e0080 */
[----:B------:R-:W-:-:S07]  /*70c0*/  @P0 IMAD.MOV.U32 R109, RZ, RZ, R129 ;  /* 0x000000ffff6d0224 */ /* 0x000fce00078e0081 */
.L_x_81:
[----:B------:R-:W-:Y:S05]  /*70d0*/  BSYNC.RECONVERGENT B2 ;  /* 0x0000000000027941 */ /* 0x000fea0003800200 */
.L_x_80:
[C---:B------:R-:W-:Y:S02]  /*70e0*/  DFMA R90, R100.reuse, R110, R90 ;  /* 0x0000006e645a722b */ /* 0x040fe4000000005a */
[C---:B------:R-:W-:Y:S02]  /*70f0*/  DFMA R92, R100.reuse, R10, R92 ;  /* 0x0000000a645c722b */ /* 0x040fe4000000005c */
[----:B------:R-:W-:Y:S01]  /*7100*/  DFMA R94, R100, R8, R94 ;  /* 0x00000008645e722b */ /* 0x000fe2000000005e */
[----:B------:R-:W-:Y:S10]  /*7110*/  @!P2 BRA `(.L_x_138) ;  /* 0xffffffd000a4a947 */ /* 0x000ff4000383ffff */
.L_x_79:
[----:B------:R-:W-:Y:S05]  /*7120*/  BSYNC.RECONVERGENT B3 ;  /* 0x0000000000037941 */ /* 0x000fea0003800200 */
.L_x_78:
[----:B------:R-:W0:Y:S01]  /*7130*/  LDCU UR6, c[0x0][0x390] ;  /* 0x00007200ff0677ac */ /* 0x000e220008000800 */
[----:B------:R-:W-:Y:S01]  /*7140*/  IADD3 R12, PT, PT, R12, 0x1, RZ ;  /* 0x000000010c0c7810 */ /* 0x000fe20007ffe0ff */
[----:B------:R-:W-:Y:S02]  /*7150*/  DADD R68, R68, R90 ;  /* 0x0000000044447229 */ /* 0x000fe4000000005a */
[----:B------:R-:W-:Y:S02]  /*7160*/  DADD R66, R66, R92 ;  /* 0x0000000042427229 */ /* 0x000fe4000000005c */
[----:B------:R-:W-:Y:S01]  /*7170*/  DADD R64, R64, R94 ;  /* 0x0000000040407229 */ /* 0x000fe2000000005e */
[----:B0-----:R-:W-:-:S13]  /*7180*/  ISETP.NE.AND P0, PT, R12, UR6, PT ;  /* 0x000000060c007c0c */ /* 0x001fda000bf05270 */
[----:B------:R-:W-:Y:S05]  /*7190*/  @P0 BRA `(.L_x_139) ;  /* 0xffffffa000400947 */ /* 0x000fea000383ffff */
[----:B------:R-:W0:Y:S01]  /*71a0*/  S2R R0, SR_TID.X ;  /* 0x0000000000007919 */ /* 0x000e220000002100 */
[----:B------:R-:W0:Y:S08]  /*71b0*/  S2UR UR6, SR_CTAID.X ;  /* 0x00000000000679c3 */ /* 0x000e300000002500 */
[----:B------:R-:W0:Y:S08]  /*71c0*/  LDC R5, c[0x0][0x360] ;  /* 0x0000d800ff057b82 */ /* 0x000e300000000800 */
[----:B------:R-:W1:Y:S01]  /*71d0*/  LDC.64 R2, c[0x0][0x380] ;  /* 0x0000e000ff027b82 */ /* 0x000e620000000a00 */
[----:B0-----:R-:W-:-:S04]  /*71e0*/  IMAD R5, R5, UR6, R0 ;  /* 0x0000000605057c24 */ /* 0x001fc8000f8e0200 */
[----:B-1----:R-:W-:-:S05]  /*71f0*/  IMAD.WIDE R2, R5, 0x8, R2 ;  /* 0x0000000805027825 */ /* 0x002fca00078e0202 */
[----:B------:R0:W2:Y:S01]  /*7200*/  LDG.E.64 R8, desc[UR4][R2.64] ;  /* 0x0000000402087981 */ /* 0x0000a2000c1e1b00 */
[-C--:B------:R-:W-:Y:S01]  /*7210*/  DMUL R66, R66, R32.reuse ;  /* 0x0000002042427228 */ /* 0x080fe20000000000 */
[----:B------:R-:W-:Y:S01]  /*7220*/  IMAD.MOV.U32 R4, RZ, RZ, 0x80000 ;  /* 0x00080000ff047424 */ /* 0x000fe200078e00ff */
[-C--:B------:R-:W-:Y:S01]  /*7230*/  DMUL R68, R68, R32.reuse ;  /* 0x0000002044447228 */ /* 0x080fe20000000000 */
[----:B------:R-:W-:Y:S01]  /*7240*/  IMAD.MOV.U32 R6, RZ, RZ, 0x80000 ;  /* 0x00080000ff067424 */ /* 0x000fe200078e00ff */
[----:B------:R-:W-:-:S04]  /*7250*/  DMUL R64, R64, R32 ;  /* 0x0000002040407228 */ /* 0x000fc80000000000 */
[----:B------:R-:W-:Y:S02]  /*7260*/  DSETP.MIN.AND P2, P3, R66, 1, PT ;  /* 0x3ff000004200742a */ /* 0x000fe40003b40000 */
[----:B------:R-:W-:Y:S01]  /*7270*/  DSETP.MIN.AND P0, P1, R68, 1, PT ;  /* 0x3ff000004400742a */ /* 0x000fe20003900000 */
[----:B------:R-:W-:-:S03]  /*7280*/  IMAD.MOV.U32 R0, RZ, RZ, R67 ;  /* 0x000000ffff007224 */ /* 0x000fc600078e0043 */
[----:B0-----:R-:W-:Y:S02]  /*7290*/  SEL R2, R66, RZ, P2 ;  /* 0x000000ff42027207 */ /* 0x001fe40001000000 */
[----:B------:R-:W-:Y:S01]  /*72a0*/  FSEL R5, R0, 1.875, P2 ;  /* 0x3ff0000000057808 */ /* 0x000fe20001000000 */
[----:B------:R-:W-:-:S05]  /*72b0*/  IMAD.MOV.U32 R0, RZ, RZ, R69 ;  /* 0x000000ffff007224 */ /* 0x000fca00078e0045 */
[----:B------:R-:W-:Y:S01]  /*72c0*/  @P3 LOP3.LUT R5, R4, 0x3ff00000, RZ, 0xfc, !PT ;  /* 0x3ff0000004053812 */ /* 0x000fe200078efcff */
[----:B------:R-:W-:Y:S01]  /*72d0*/  DSETP.MIN.AND P2, P3, R64, 1, PT ;  /* 0x3ff000004000742a */ /* 0x000fe20003b40000 */
[----:B------:R-:W-:Y:S01]  /*72e0*/  FSEL R7, R0, 1.875, P0 ;  /* 0x3ff0000000077808 */ /* 0x000fe20000000000 */
[----:B------:R-:W-:Y:S01]  /*72f0*/  IMAD.MOV.U32 R0, RZ, RZ, R65 ;  /* 0x000000ffff007224 */ /* 0x000fe200078e0041 */
[----:B------:R-:W-:Y:S02]  /*7300*/  MOV R3, R5 ;  /* 0x0000000500037202 */ /* 0x000fe40000000f00 */
[----:B------:R-:W-:Y:S02]  /*7310*/  @P1 LOP3.LUT R7, R6, 0x3ff00000, RZ, 0xfc, !PT ;  /* 0x3ff0000006071812 */ /* 0x000fe400078efcff */
[----:B------:R-:W-:Y:S02]  /*7320*/  FSEL R11, R0, 1.875, P2 ;  /* 0x3ff00000000b7808 */ /* 0x000fe40001000000 */
[----:B------:R-:W-:Y:S01]  /*7330*/  DMUL R4, R2, 255 ;  /* 0x406fe00002047828 */ /* 0x000fe20000000000 */
[----:B------:R-:W-:Y:S01]  /*7340*/  SEL R2, R68, RZ, P0 ;  /* 0x000000ff44027207 */ /* 0x000fe20000000000 */
[----:B------:R-:W-:Y:S01]  /*7350*/  IMAD.MOV.U32 R3, RZ, RZ, R7 ;  /* 0x000000ffff037224 */ /* 0x000fe200078e0007 */
[C---:B------:R-:W-:Y:S01]  /*7360*/  ISETP.NE.AND P0, PT, R15.reuse, R18, PT ;  /* 0x000000120f00720c */ /* 0x040fe20003f05270 */
[----:B------:R-:W-:Y:S01]  /*7370*/  VIADD R15, R15, 0x1 ;  /* 0x000000010f0f7836 */ /* 0x000fe20000000000 */
[----:B------:R-:W-:-:S02]  /*7380*/  @P3 LOP3.LUT R11, R6, 0x3ff00000, RZ, 0xfc, !PT ;  /* 0x3ff00000060b3812 */ /* 0x000fc400078efcff */
[----:B------:R-:W-:Y:S01]  /*7390*/  SEL R6, R64, RZ, P2 ;  /* 0x000000ff40067207 */ /* 0x000fe20001000000 */
[----:B------:R-:W-:Y:S02]  /*73a0*/  DMUL R2, R2, 255 ;  /* 0x406fe00002027828 */ /* 0x000fe40000000000 */
[----:B------:R-:W0:Y:S01]  /*73b0*/  F2I.U32.F64.TRUNC R4, R4 ;  /* 0x0000000400047311 */ /* 0x000e22000030d000 */
[----:B------:R-:W-:-:S06]  /*73c0*/  IMAD.MOV.U32 R7, RZ, RZ, R11 ;  /* 0x000000ffff077224 */ /* 0x000fcc00078e000b */
[----:B------:R-:W-:Y:S01]  /*73d0*/  DMUL R6, R6, 255 ;  /* 0x406fe00006067828 */ /* 0x000fe20000000000 */
[----:B------:R-:W1:Y:S01]  /*73e0*/  F2I.U32.F64.TRUNC R2, R2 ;  /* 0x0000000200027311 */ /* 0x000e62000030d000 */
[----:B0-----:R-:W-:-:S08]  /*73f0*/  IMAD.SHL.U32 R4, R4, 0x100, RZ ;  /* 0x0000010004047824 */ /* 0x001fd000078e00ff */
[----:B------:R-:W0:Y:S01]  /*7400*/  F2I.U32.F64.TRUNC R7, R6 ;  /* 0x0000000600077311 */ /* 0x000e22000030d000 */
[----:B------:R-:W-:Y:S02]  /*7410*/  LOP3.LUT R5, R4, 0xff00, RZ, 0xc0, !PT ;  /* 0x0000ff0004057812 */ /* 0x000fe400078ec0ff */
[----:B-1----:R-:W-:-:S04]  /*7420*/  SHF.L.U32 R0, R2, 0x10, RZ ;  /* 0x0000001002007819 */ /* 0x002fc800000006ff */
[----:B------:R-:W-:-:S04]  /*7430*/  LOP3.LUT R0, R5, 0xff0000, R0, 0xf8, !PT ;  /* 0x00ff000005007812 */ /* 0x000fc800078ef800 */
[----:B0-----:R-:W-:Y:S01]  /*7440*/  LOP3.LUT R5, R0, 0xff, R7, 0xf8, !PT ;  /* 0x000000ff00057812 */ /* 0x001fe200078ef807 */
[----:B--2---:R-:W-:-:S04]  /*7450*/  IMAD.WIDE R8, R16, 0x4, R8 ;  /* 0x0000000410087825 */ /* 0x004fc800078e0208 */
[----:B------:R-:W-:Y:S01]  /*7460*/  VIADD R16, R16, 0x1 ;  /* 0x0000000110107836 */ /* 0x000fe20000000000 */
[----:B------:R0:W-:Y:S01]  /*7470*/  ST.E desc[UR4][R8.64], R5 ;  /* 0x0000000508007985 */ /* 0x0001e2000c101904 */
[----:B------:R-:W-:Y:S05]  /*7480*/  @P0 BRA `(.L_x_140) ;  /* 0xffffff8c00800947 */ /* 0x000fea000383ffff */
.L_x_3:
[----:B------:R-:W-:Y:S05]  /*7490*/  BSYNC.RECONVERGENT B0 ;  /* 0x0000000000007941 */ /* 0x000fea0003800200 */
.L_x_2:
[----:B------:R-:W-:Y:S05]  /*74a0*/  WARPSYNC.ALL ;  /* 0x0000000000007948 */ /* 0x000fea0003800000 */
[C---:B------:R-:W-:Y:S01]  /*74b0*/  ISETP.NE.AND P0, PT, R14.reuse, R17, PT ;  /* 0x000000110e00720c */ /* 0x040fe20003f05270 */
[----:B------:R-:W-:-:S12]  /*74c0*/  VIADD R14, R14, 0x1 ;  /* 0x000000010e0e7836 */ /* 0x000fd80000000000 */
[----:B------:R-:W-:Y:S05]  /*74d0*/  @!P0 EXIT ;  /* 0x000000000000894d */ /* 0x000fea0003800000 */
[----:B------:R-:W-:Y:S05]  /*74e0*/  BRA `(.L_x_141) ;  /* 0xffffff8c00587947 */ /* 0x000fea000383ffff */
.L_x_1:
[----:B------:R-:W-:Y:S01]  /*74f0*/  DMUL R32, RZ, R32 ;  /* 0x00000020ff207228 */ /* 0x000fe20000000000 */
[----:B------:R-:W-:Y:S01]  /*7500*/  IMAD.MOV.U32 R6, RZ, RZ, 0x80000 ;  /* 0x00080000ff067424 */ /* 0x000fe200078e00ff */
[----:B------:R-:W-:Y:S01]  /*7510*/  MOV R13, RZ ;  /* 0x000000ff000d7202 */ /* 0x000fe20000000f00 */
[----:B------:R-:W-:-:S05]  /*7520*/  IMAD.MOV.U32 R9, RZ, RZ, RZ ;  /* 0x000000ffff097224 */ /* 0x000fca00078e00ff */
[----:B------:R-:W-:Y:S02]  /*7530*/  DSETP.MIN.AND P0, P1, R32, 1, PT ;  /* 0x3ff000002000742a */ /* 0x000fe40003900000 */
[----:B------:R-:W-:-:S04]  /*7540*/  MOV R0, R33 ;  /* 0x0000002100007202 */ /* 0x000fc80000000f00 */
[----:B------:R-:W-:Y:S02]  /*7550*/  FSEL R5, R0, 1.875, P0 ;  /* 0x3ff0000000057808 */ /* 0x000fe40000000000 */
[----:B------:R-:W-:-:S06]  /*7560*/  SEL R4, R32, RZ, P0 ;  /* 0x000000ff20047207 */ /* 0x000fcc0000000000 */
[----:B------:R-:W-:-:S06]  /*7570*/  @P1 LOP3.LUT R5, R6, 0x3ff00000, RZ, 0xfc, !PT ;  /* 0x3ff0000006051812 */ /* 0x000fcc00078efcff */
[----:B------:R-:W-:-:S10]  /*7580*/  DMUL R4, R4, 255 ;  /* 0x406fe00004047828 */ /* 0x000fd40000000000 */
[----:B------:R-:W0:Y:S02]  /*7590*/  F2I.U32.F64.TRUNC R4, R4 ;  /* 0x0000000400047311 */ /* 0x000e24000030d000 */
[C---:B0-----:R-:W-:Y:S02]  /*75a0*/  IMAD.SHL.U32 R6, R4.reuse, 0x100, RZ ;  /* 0x0000010004067824 */ /* 0x041fe400078e00ff */
[----:B------:R-:W-:-:S03]  /*75b0*/  IMAD.U32 R0, R4, 0x10000, RZ ;  /* 0x0001000004007824 */ /* 0x000fc600078e00ff */
[----:B------:R-:W-:-:S04]  /*75c0*/  LOP3.LUT R7, R6, 0xff00, RZ, 0xc0, !PT ;  /* 0x0000ff0006077812 */ /* 0x000fc800078ec0ff */
[----:B------:R-:W-:Y:S01]  /*75d0*/  LOP3.LUT R7, R7, 0xff0000, R0, 0xf8, !PT ;  /* 0x00ff000007077812 */ /* 0x000fe200078ef800 */
[----:B------:R-:W-:-:S03]  /*75e0*/  VIADD R0, R18, 0x1 ;  /* 0x0000000112007836 */ /* 0x000fc60000000000 */
[----:B------:R-:W-:Y:S02]  /*75f0*/  LOP3.LUT R19, R7, 0xff, R4, 0xf8, !PT ;  /* 0x000000ff07137812 */ /* 0x000fe400078ef804 */
[----:B------:R-:W-:-:S07]  /*7600*/  LOP3.LUT R12, R0, 0x3, RZ, 0xc0, !PT ;  /* 0x00000003000c7812 */ /* 0x000fce00078ec0ff */
.L_x_148:
[----:B------:R-:W-:Y:S01]  /*7610*/  ISETP.GE.AND P0, PT, R18, RZ, PT ;  /* 0x000000ff1200720c */ /* 0x000fe20003f06270 */
[----:B------:R-:W-:Y:S01]  /*7620*/  BSSY.RECONVERGENT B0, `(.L_x_142) ;  /* 0x000002f000007945 */ /* 0x000fe20003800200 */
[C---:B------:R-:W-:Y:S01]  /*7630*/  ISETP.NE.AND P1, PT, R13.reuse, R17, PT ;  /* 0x000000110d00720c */ /* 0x040fe20003f25270 */
[----:B------:R-:W-:-:S10]  /*7640*/  VIADD R13, R13, 0x1 ;  /* 0x000000010d0d7836 */ /* 0x000fd40000000000 */
[----:B012---:R-:W-:Y:S05]  /*7650*/  @!P0 BRA `(.L_x_143) ;  /* 0x0000000000ac8947 */ /* 0x007fea0003800000 */
[----:B------:R-:W-:Y:S01]  /*7660*/  ISETP.NE.AND P0, PT, R12, RZ, PT ;  /* 0x000000ff0c00720c */ /* 0x000fe20003f05270 */
[----:B------:R-:W-:Y:S01]  /*7670*/  BSSY.RECONVERGENT B1, `(.L_x_144) ;  /* 0x0000014000017945 */ /* 0x000fe20003800200 */
[----:B------:R-:W-:-:S11]  /*7680*/  IMAD.IADD R14, R0, 0x1, R9 ;  /* 0x00000001000e7824 */ /* 0x000fd600078e0209 */
[----:B------:R-:W-:Y:S05]  /*7690*/  @!P0 BRA `(.L_x_145) ;  /* 0x0000000000448947 */ /* 0x000fea0003800000 */
[----:B------:R-:W2:Y:S01]  /*76a0*/  LDG.E.64 R4, desc[UR4][R2.64] ;  /* 0x0000000402047981 */ /* 0x000ea2000c1e1b00 */
[----:B------:R-:W-:Y:S01]  /*76b0*/  ISETP.NE.AND P0, PT, R12, 0x1, PT ;  /* 0x000000010c00780c */ /* 0x000fe20003f05270 */
[----:B------:R-:W-:Y:S02]  /*76c0*/  IMAD.MOV.U32 R7, RZ, RZ, R9 ;  /* 0x000000ffff077224 */ /* 0x000fe400078e0009 */
[----:B--2---:R-:W-:-:S04]  /*76d0*/  IMAD.WIDE R4, R9, 0x4, R4 ;  /* 0x0000000409047825 */ /* 0x004fc800078e0204 */
[----:B------:R-:W-:Y:S01]  /*76e0*/  VIADD R9, R9, 0x1 ;  /* 0x0000000109097836 */ /* 0x000fe20000000000 */
[----:B------:R0:W-:Y:S05]  /*76f0*/  ST.E desc[UR4][R4.64], R19 ;  /* 0x0000001304007985 */ /* 0x0001ea000c101904 */
[----:B------:R-:W-:Y:S05]  /*7700*/  @!P0 BRA `(.L_x_145) ;  /* 0x0000000000288947 */ /* 0x000fea0003800000 */
[----:B0-----:R-:W2:Y:S01]  /*7710*/  LDG.E.64 R4, desc[UR4][R2.64] ;  /* 0x0000000402047981 */ /* 0x001ea2000c1e1b00 */
[----:B------:R-:W-:Y:S02]  /*7720*/  ISETP.NE.AND P0, PT, R12, 0x2, PT ;  /* 0x000000020c00780c */ /* 0x000fe40003f05270 */
[C---:B------:R-:W-:Y:S01]  /*7730*/  IADD3 R9, PT, PT, R7.reuse, 0x2, RZ ;  /* 0x0000000207097810 */ /* 0x040fe20007ffe0ff */
[----:B--2---:R-:W-:-:S05]  /*7740*/  IMAD.WIDE R4, R7, 0x4, R4 ;  /* 0x0000000407047825 */ /* 0x004fca00078e0204 */
[----:B------:R1:W-:Y:S05]  /*7750*/  ST.E desc[UR4][R4.64+0x4], R19 ;  /* 0x0000041304007985 */ /* 0x0003ea000c101904 */
[----:B------:R-:W-:Y:S05]  /*7760*/  @!P0 BRA `(.L_x_145) ;  /* 0x0000000000108947 */ /* 0x000fea0003800000 */
[----:B-1----:R-:W2:Y:S01]  /*7770*/  LDG.E.64 R4, desc[UR4][R2.64] ;  /* 0x0000000402047981 */ /* 0x002ea2000c1e1b00 */
[C---:B------:R-:W-:Y:S02]  /*7780*/  VIADD R9, R7.reuse, 0x3 ;  /* 0x0000000307097836 */ /* 0x040fe40000000000 */
[----:B--2---:R-:W-:-:S05]  /*7790*/  IMAD.WIDE R4, R7, 0x4, R4 ;  /* 0x0000000407047825 */ /* 0x004fca00078e0204 */
[----:B------:R2:W-:Y:S02]  /*77a0*/  ST.E desc[UR4][R4.64+0x8], R19 ;  /* 0x0000081304007985 */ /* 0x0005e4000c101904 */
.L_x_145:
[----:B------:R-:W-:Y:S05]  /*77b0*/  BSYNC.RECONVERGENT B1 ;  /* 0x0000000000017941 */ /* 0x000fea0003800200 */
.L_x_144:
[----:B------:R-:W-:-:S13]  /*77c0*/  ISETP.GE.U32.AND P0, PT, R18, 0x3, PT ;  /* 0x000000031200780c */ /* 0x000fda0003f06070 */
[----:B------:R-:W-:Y:S05]  /*77d0*/  @!P0 BRA `(.L_x_143) ;  /* 0x00000000004c8947 */ /* 0x000fea0003800000 */
[----:B------:R-:W-:Y:S01]  /*77e0*/  BSSY.RECONVERGENT B1, `(.L_x_146) ;  /* 0x0000011000017945 */ /* 0x000fe20003800200 */
[----:B------:R-:W-:-:S07]  /*77f0*/  IMAD.MOV.U32 R15, RZ, RZ, R9 ;  /* 0x000000ffff0f7224 */ /* 0x000fce00078e0009 */
.L_x_147:
[----:B012---:R-:W2:Y:S02]  /*7800*/  LDG.E.64 R4, desc[UR4][R2.64] ;  /* 0x0000000402047981 */ /* 0x007ea4000c1e1b00 */
[----:B--2---:R-:W-:-:S05]  /*7810*/  IMAD.WIDE R4, R15, 0x4, R4 ;  /* 0x000000040f047825 */ /* 0x004fca00078e0204 */
[----:B------:R3:W-:Y:S04]  /*7820*/  ST.E desc[UR4][R4.64], R19 ;  /* 0x0000001304007985 */ /* 0x0007e8000c101904 */
[----:B------:R-:W2:Y:S02]  /*7830*/  LDG.E.64 R6, desc[UR4][R2.64] ;  /* 0x0000000402067981 */ /* 0x000ea4000c1e1b00 */
[----:B--2---:R-:W-:-:S05]  /*7840*/  IMAD.WIDE R6, R15, 0x4, R6 ;  /* 0x000000040f067825 */ /* 0x004fca00078e0206 */
[----:B------:R3:W-:Y:S04]  /*7850*/  ST.E desc[UR4][R6.64+0x4], R19 ;  /* 0x0000041306007985 */ /* 0x0007e8000c101904 */
[----:B------:R-:W2:Y:S02]  /*7860*/  LDG.E.64 R8, desc[UR4][R2.64] ;  /* 0x0000000402087981 */ /* 0x000ea4000c1e1b00 */
[----:B--2---:R-:W-:-:S05]  /*7870*/  IMAD.WIDE R8, R15, 0x4, R8 ;  /* 0x000000040f087825 */ /* 0x004fca00078e0208 */
[----:B------:R3:W-:Y:S04]  /*7880*/  ST.E desc[UR4][R8.64+0x8], R19 ;  /* 0x0000081308007985 */ /* 0x0007e8000c101904 */
[----:B------:R-:W2:Y:S02]  /*7890*/  LDG.E.64 R10, desc[UR4][R2.64] ;  /* 0x00000004020a7981 */ /* 0x000ea4000c1e1b00 */
[----:B--2---:R-:W-:-:S04]  /*78a0*/  IMAD.WIDE R10, R15, 0x4, R10 ;  /* 0x000000040f0a7825 */ /* 0x004fc800078e020a */
[----:B------:R-:W-:Y:S01]  /*78b0*/  VIADD R15, R15, 0x4 ;  /* 0x000000040f0f7836 */ /* 0x000fe20000000000 */
[----:B------:R3:W-:Y:S04]  /*78c0*/  ST.E desc[UR4][R10.64+0xc], R19 ;  /* 0x00000c130a007985 */ /* 0x0007e8000c101904 */
[----:B------:R-:W-:-:S13]  /*78d0*/  ISETP.NE.AND P0, PT, R15, R14, PT ;  /* 0x0000000e0f00720c */ /* 0x000fda0003f05270 */
[----:B---3--:R-:W-:Y:S05]  /*78e0*/  @P0 BRA `(.L_x_147) ;  /* 0xfffffffc00c40947 */ /* 0x008fea000383ffff */
[----:B------:R-:W-:Y:S05]  /*78f0*/  BSYNC.RECONVERGENT B1 ;  /* 0x0000000000017941 */ /* 0x000fea0003800200 */
.L_x_146:
[----:B------:R-:W-:-:S07]  /*7900*/  IMAD.MOV.U32 R9, RZ, RZ, R14 ;  /* 0x000000ffff097224 */ /* 0x000fce00078e000e */
.L_x_143:
[----:B------:R-:W-:Y:S05]  /*7910*/  BSYNC.RECONVERGENT B0 ;  /* 0x0000000000007941 */ /* 0x000fea0003800200 */
.L_x_142:
[----:B------:R-:W-:Y:S05]  /*7920*/  @P1 BRA `(.L_x_148) ;  /* 0xfffffffc00381947 */ /* 0x000fea000383ffff */
[----:B------:R-:W-:Y:S05]  /*7930*/  EXIT ;  /* 0x000000000000794d */ /* 0x000fea0003800000 */
        .weak           $__internal_0_$__cuda_sm20_dblrcp_rn_slowpath_v3
        .type           $__internal_0_$__cuda_sm20_dblrcp_rn_slowpath_v3,@function
        .size           $__internal_0_$__cuda_sm20_dblrcp_rn_slowpath_v3,($__internal_1_$__cuda_sm20_div_rn_f64_full - $__internal_0_$__cuda_sm20_dblrcp_rn_slowpath_v3)
$__internal_0_$__cuda_sm20_dblrcp_rn_slowpath_v3:
[----:B------:R-:W-:Y:S01]  /*7940*/  MOV R2, R4 ;  /* 0x0000000400027202 */ /* 0x000fe20000000f00 */
[----:B------:R-:W-:-:S06]  /*7950*/  IMAD.MOV.U32 R3, RZ, RZ, R5 ;  /* 0x000000ffff037224 */ /* 0x000fcc00078e0005 */
[----:B------:R-:W-:-:S14]  /*7960*/  DSETP.GTU.AND P0, PT, |R2|, +INF , PT ;  /* 0x7ff000000200742a */ /* 0x000fdc0003f0c200 */
[----:B------:R-:W-:Y:S05]  /*7970*/  @P0 BRA `(.L_x_149) ;  /* 0x00000000007c0947 */ /* 0x000fea0003800000 */
[----:B------:R-:W-:-:S05]  /*7980*/  LOP3.LUT R0, R5, 0x7fffffff, RZ, 0xc0, !PT ;  /* 0x7fffffff05007812 */ /* 0x000fca00078ec0ff */
[----:B------:R-:W-:-:S05]  /*7990*/  VIADD R4, R0, 0xffffffff ;  /* 0xffffffff00047836 */ /* 0x000fca0000000000 */
[----:B------:R-:W-:-:S13]  /*79a0*/  ISETP.GE.U32.AND P0, PT, R4, 0x7fefffff, PT ;  /* 0x7fefffff0400780c */ /* 0x000fda0003f06070 */
[----:B------:R-:W-:Y:S01]  /*79b0*/  @P0 LOP3.LUT R5, R3, 0x7ff00000, RZ, 0x3c, !PT ;  /* 0x7ff0000003050812 */ /* 0x000fe200078e3cff */
[----:B------:R-:W-:Y:S01]  /*79c0*/  @P0 IMAD.MOV.U32 R4, RZ, RZ, RZ ;  /* 0x000000ffff040224 */ /* 0x000fe200078e00ff */
[----:B------:R-:W-:Y:S06]  /*79d0*/  @P0 BRA `(.L_x_150) ;  /* 0x00000000006c0947 */ /* 0x000fec0003800000 */
[----:B------:R-:W-:-:S13]  /*79e0*/  ISETP.GE.U32.AND P0, PT, R0, 0x1000001, PT ;  /* 0x010000010000780c */ /* 0x000fda0003f06070 */
[----:B------:R-:W-:Y:S05]  /*79f0*/  @!P0 BRA `(.L_x_151) ;  /* 0x0000000000348947 */ /* 0x000fea0003800000 */
[----:B------:R-:W-:Y:S01]  /*7a00*/  VIADD R5, R3, 0xc0200000 ;  /* 0xc020000003057836 */ /* 0x000fe20000000000 */
[----:B------:R-:W-:-:S03]  /*7a10*/  MOV R4, R2 ;  /* 0x0000000200047202 */ /* 0x000fc60000000f00 */
[----:B------:R-:W0:Y:S03]  /*7a20*/  MUFU.RCP64H R7, R5 ;  /* 0x0000000500077308 */ /* 0x000e260000001800 */
[----:B0-----:R-:W-:-:S08]  /*7a30*/  DFMA R8, -R4, R6, 1 ;  /* 0x3ff000000408742b */ /* 0x001fd00000000106 */
[----:B------:R-:W-:-:S08]  /*7a40*/  DFMA R8, R8, R8, R8 ;  /* 0x000000080808722b */ /* 0x000fd00000000008 */
[----:B------:R-:W-:-:S08]  /*7a50*/  DFMA R8, R6, R8, R6 ;  /* 0x000000080608722b */ /* 0x000fd00000000006 */
[----:B------:R-:W-:-:S08]  /*7a60*/  DFMA R6, -R4, R8, 1 ;  /* 0x3ff000000406742b */ /* 0x000fd00000000108 */
[----:B------:R-:W-:-:S08]  /*7a70*/  DFMA R6, R8, R6, R8 ;  /* 0x000000060806722b */ /* 0x000fd00000000008 */
[----:B------:R-:W-:-:S08]  /*7a80*/  DMUL R6, R6, 2.2250738585072013831e-308 ;  /* 0x0010000006067828 */ /* 0x000fd00000000000 */
[----:B------:R-:W-:-:S08]  /*7a90*/  DFMA R2, -R2, R6, 1 ;  /* 0x3ff000000202742b */ /* 0x000fd00000000106 */
[----:B------:R-:W-:-:S08]  /*7aa0*/  DFMA R2, R2, R2, R2 ;  /* 0x000000020202722b */ /* 0x000fd00000000002 */
[----:B------:R-:W-:Y:S01]  /*7ab0*/  DFMA R4, R6, R2, R6 ;  /* 0x000000020604722b */ /* 0x000fe20000000006 */
[----:B------:R-:W-:Y:S10]  /*7ac0*/  BRA `(.L_x_150) ;  /* 0x0000000000307947 */ /* 0x000ff40003800000 */
.L_x_151:
[----:B------:R-:W-:Y:S01]  /*7ad0*/  DMUL R2, R2, 8.11296384146066816958e+31 ;  /* 0x4690000002027828 */ /* 0x000fe20000000000 */
[----:B------:R-:W-:-:S05]  /*7ae0*/  IMAD.MOV.U32 R4, RZ, RZ, R6 ;  /* 0x000000ffff047224 */ /* 0x000fca00078e0006 */
[----:B------:R-:W0:Y:S02]  /*7af0*/  MUFU.RCP64H R5, R3 ;  /* 0x0000000300057308 */ /* 0x000e240000001800 */
[----:B0-----:R-:W-:-:S08]  /*7b00*/  DFMA R6, -R2, R4, 1 ;  /* 0x3ff000000206742b */ /* 0x001fd00000000104 */
[----:B------:R-:W-:-:S08]  /*7b10*/  DFMA R6, R6, R6, R6 ;  /* 0x000000060606722b */ /* 0x000fd00000000006 */
[----:B------:R-:W-:-:S08]  /*7b20*/  DFMA R6, R4, R6, R4 ;  /* 0x000000060406722b */ /* 0x000fd00000000004 */
[----:B------:R-:W-:-:S08]  /*7b30*/  DFMA R4, -R2, R6, 1 ;  /* 0x3ff000000204742b */ /* 0x000fd00000000106 */
[----:B------:R-:W-:-:S08]  /*7b40*/  DFMA R4, R6, R4, R6 ;  /* 0x000000040604722b */ /* 0x000fd00000000006 */
[----:B------:R-:W-:Y:S01]  /*7b50*/  DMUL R4, R4, 8.11296384146066816958e+31 ;  /* 0x4690000004047828 */ /* 0x000fe20000000000 */
[----:B------:R-:W-:Y:S10]  /*7b60*/  BRA `(.L_x_150) ;  /* 0x0000000000087947 */ /* 0x000ff40003800000 */
.L_x_149:
[----:B------:R-:W-:Y:S01]  /*7b70*/  LOP3.LUT R5, R3, 0x80000, RZ, 0xfc, !PT ;  /* 0x0008000003057812 */ /* 0x000fe200078efcff */
[----:B------:R-:W-:-:S07]  /*7b80*/  IMAD.MOV.U32 R4, RZ, RZ, R2 ;  /* 0x000000ffff047224 */ /* 0x000fce00078e0002 */
.L_x_150:
[----:B------:R-:W-:Y:S01]  /*7b90*/  MOV R2, R10 ;  /* 0x0000000a00027202 */ /* 0x000fe20000000f00 */
[----:B------:R-:W-:Y:S02]  /*7ba0*/  IMAD.MOV.U32 R3, RZ, RZ, 0x0 ;  /* 0x00000000ff037424 */ /* 0x000fe400078e00ff */
[----:B------:R-:W-:Y:S02]  /*7bb0*/  IMAD.MOV.U32 R32, RZ, RZ, R4 ;  /* 0x000000ffff207224 */ /* 0x000fe400078e0004 */
[----:B------:R-:W-:Y:S01]  /*7bc0*/  IMAD.MOV.U32 R33, RZ, RZ, R5 ;  /* 0x000000ffff217224 */ /* 0x000fe200078e0005 */
[----:B------:R-:W-:Y:S06]  /*7bd0*/  RET.REL.NODEC R2 `(_Z7render2PPjP14parallelPixelsi) ;  /* 0xffffff8402087950 */ /* 0x000fec0003c3ffff */
        .weak           $__internal_1_$__cuda_sm20_div_rn_f64_full
        .type           $__internal_1_$__cuda_sm20_div_rn_f64_full,@function
        .size           $__internal_1_$__cuda_sm20_div_rn_f64_full,($__internal_2_$__cuda_sm20_dsqrt_rn_f64_mediumpath_v1 - $__internal_1_$__cuda_sm20_div_rn_f64_full)
$__internal_1_$__cuda_sm20_div_rn_f64_full:
[C---:B------:R-:W-:Y:S01]  /*7be0*/  FSETP.GEU.AND P2, PT, |R21|.reuse, 1.469367938527859385e-39, PT ;  /* 0x001000001500780b */ /* 0x040fe20003f4e200 */
[--C-:B------:R-:W-:Y:S01]  /*7bf0*/  IMAD.MOV.U32 R26, RZ, RZ, R22.reuse ;  /* 0x000000ffff1a7224 */ /* 0x100fe200078e0016 */
[----:B------:R-:W-:Y:S01]  /*7c00*/  LOP3.LUT R25, R21, 0x800fffff, RZ, 0xc0, !PT ;  /* 0x800fffff15197812 */ /* 0x000fe200078ec0ff */
[----:B------:R-:W-:Y:S01]  /*7c10*/  IMAD.MOV.U32 R27, RZ, RZ, R21 ;  /* 0x000000ffff1b7224 */ /* 0x000fe200078e0015 */
[----:B------:R-:W-:Y:S01]  /*7c20*/  MOV R148, R24 ;  /* 0x0000001800947202 */ /* 0x000fe20000000f00 */
[----:B------:R-:W-:Y:S01]  /*7c30*/  IMAD.MOV.U32 R28, RZ, RZ, R22 ;  /* 0x000000ffff1c7224 */ /* 0x000fe200078e0016 */
[----:B------:R-:W-:Y:S01]  /*7c40*/  LOP3.LUT R29, R25, 0x3ff00000, RZ, 0xfc, !PT ;  /* 0x3ff00000191d7812 */ /* 0x000fe200078efcff */
[----:B------:R-:W-:Y:S01]  /*7c50*/  IMAD.MOV.U32 R149, RZ, RZ, R23 ;  /* 0x000000ffff957224 */ /* 0x000fe200078e0017 */
[----:B------:R-:W-:Y:S01]  /*7c60*/  BSSY.RECONVERGENT B1, `(.L_x_152) ;  /* 0x0000058000017945 */ /* 0x000fe20003800200 */
[----:B------:R-:W-:Y:S02]  /*7c70*/  IMAD.MOV.U32 R30, RZ, RZ, 0x1 ;  /* 0x00000001ff1e7424 */ /* 0x000fe400078e00ff */
[----:B------:R-:W-:Y:S01]  /*7c80*/  IMAD.MOV.U32 R150, RZ, RZ, R148 ;  /* 0x000000ffff967224 */ /* 0x000fe200078e0094 */
[C---:B------:R-:W-:Y:S01]  /*7c90*/  FSETP.GEU.AND P4, PT, |R149|.reuse, 1.469367938527859385e-39, PT ;  /* 0x001000009500780b */ /* 0x040fe20003f8e200 */
[----:B------:R-:W-:Y:S01]  /*7ca0*/  @!P2 DMUL R28, R26, 8.98846567431157953865e+307 ;  /* 0x7fe000001a1ca828 */ /* 0x000fe20000000000 */
[----:B------:R-:W-:-:S05]  /*7cb0*/  LOP3.LUT R22, R149, 0x7ff00000, RZ, 0xc0, !PT ;  /* 0x7ff0000095167812 */ /* 0x000fca00078ec0ff */
[----:B------:R-:W0:Y:S06]  /*7cc0*/  MUFU.RCP64H R31, R29 ;  /* 0x0000001d001f7308 */ /* 0x000e2c0000001800 */
[----:B------:R-:W-:-:S04]  /*7cd0*/  @!P4 LOP3.LUT R23, R27, 0x7ff00000, RZ, 0xc0, !PT ;  /* 0x7ff000001b17c812 */ /* 0x000fc800078ec0ff */
[----:B------:R-:W-:Y:S02]  /*7ce0*/  @!P4 ISETP.GE.U32.AND P5, PT, R22, R23, PT ;  /* 0x000000171600c20c */ /* 0x000fe40003fa6070 */
[----:B------:R-:W-:Y:S01]  /*7cf0*/  LOP3.LUT R23, R21, 0x7ff00000, RZ, 0xc0, !PT ;  /* 0x7ff0000015177812 */ /* 0x000fe200078ec0ff */
[----:B------:R-:W-:-:S03]  /*7d00*/  IMAD.MOV.U32 R21, RZ, RZ, 0x1ca00000 ;  /* 0x1ca00000ff157424 */ /* 0x000fc600078e00ff */
[----:B------:R-:W-:Y:S01]  /*7d10*/  ISETP.GE.U32.AND P6, PT, R22, R23, PT ;  /* 0x000000171600720c */ /* 0x000fe20003fc6070 */
[----:B0-----:R-:W-:Y:S01]  /*7d20*/  DFMA R24, R30, -R28, 1 ;  /* 0x3ff000001e18742b */ /* 0x001fe2000000081c */
[----:B------:R-:W-:-:S07]  /*7d30*/  @!P2 LOP3.LUT R23, R29, 0x7ff00000, RZ, 0xc0, !PT ;  /* 0x7ff000001d17a812 */ /* 0x000fce00078ec0ff */
[----:B------:R-:W-:-:S08]  /*7d40*/  DFMA R24, R24, R24, R24 ;  /* 0x000000181818722b */ /* 0x000fd00000000018 */
[----:B------:R-:W-:Y:S01]  /*7d50*/  DFMA R30, R30, R24, R30 ;  /* 0x000000181e1e722b */ /* 0x000fe2000000001e */
[C---:B------:R-:W-:Y:S02]  /*7d60*/  @!P4 SEL R25, R21.reuse, 0x63400000, !P5 ;  /* 0x634000001519c807 */ /* 0x040fe40006800000 */
[----:B------:R-:W-:Y:S02]  /*7d70*/  SEL R24, R21, 0x63400000, !P6 ;  /* 0x6340000015187807 */ /* 0x000fe40007000000 */
[----:B------:R-:W-:-:S03]  /*7d80*/  @!P4 LOP3.LUT R25, R25, 0x80000000, R149, 0xf8, !PT ;  /* 0x800000001919c812 */ /* 0x000fc600078ef895 */
[----:B------:R-:W-:Y:S01]  /*7d90*/  DFMA R152, R30, -R28, 1 ;  /* 0x3ff000001e98742b */ /* 0x000fe2000000081c */
[----:B------:R-:W-:Y:S02]  /*7da0*/  LOP3.LUT R151, R24, 0x800fffff, R149, 0xf8, !PT ;  /* 0x800fffff18977812 */ /* 0x000fe400078ef895 */
[----:B------:R-:W-:Y:S02]  /*7db0*/  @!P4 LOP3.LUT R25, R25, 0x100000, RZ, 0xfc, !PT ;  /* 0x001000001919c812 */ /* 0x000fe400078efcff */
[----:B------:R-:W-:-:S03]  /*7dc0*/  @!P4 MOV R24, RZ ;  /* 0x000000ff0018c202 */ /* 0x000fc60000000f00 */
[----:B------:R-:W-:-:S03]  /*7dd0*/  DFMA R152, R30, R152, R30 ;  /* 0x000000981e98722b */ /* 0x000fc6000000001e */
[----:B------:R-:W-:-:S08]  /*7de0*/  @!P4 DFMA R150, R150, 2, -R24 ;  /* 0x400000009696c82b */ /* 0x000fd00000000818 */
[----:B------:R-:W-:-:S08]  /*7df0*/  DMUL R24, R152, R150 ;  /* 0x0000009698187228 */ /* 0x000fd00000000000 */
[----:B------:R-:W-:-:S08]  /*7e00*/  DFMA R30, R24, -R28, R150 ;  /* 0x8000001c181e722b */ /* 0x000fd00000000096 */
[----:B------:R-:W-:Y:S01]  /*7e10*/  DFMA R30, R152, R30, R24 ;  /* 0x0000001e981e722b */ /* 0x000fe20000000018 */
[----:B------:R-:W-:Y:S01]  /*7e20*/  IMAD.MOV.U32 R24, RZ, RZ, R22 ;  /* 0x000000ffff187224 */ /* 0x000fe200078e0016 */
[----:B------:R-:W-:-:S05]  /*7e30*/  @!P4 LOP3.LUT R24, R151, 0x7ff00000, RZ, 0xc0, !PT ;  /* 0x7ff000009718c812 */ /* 0x000fca00078ec0ff */
[----:B------:R-:W-:-:S05]  /*7e40*/  VIADD R25, R24, 0xffffffff ;  /* 0xffffffff18197836 */ /* 0x000fca0000000000 */
[----:B------:R-:W-:Y:S01]  /*7e50*/  ISETP.GT.U32.AND P2, PT, R25, 0x7feffffe, PT ;  /* 0x7feffffe1900780c */ /* 0x000fe20003f44070 */
[----:B------:R-:W-:-:S05]  /*7e60*/  VIADD R25, R23, 0xffffffff ;  /* 0xffffffff17197836 */ /* 0x000fca0000000000 */
[----:B------:R-:W-:-:S13]  /*7e70*/  ISETP.GT.U32.OR P2, PT, R25, 0x7feffffe, P2 ;  /* 0x7feffffe1900780c */ /* 0x000fda0001744470 */
[----:B------:R-:W-:Y:S05]  /*7e80*/  @P2 BRA `(.L_x_153) ;  /* 0x0000000000742947 */ /* 0x000fea0003800000 */
[----:B------:R-:W-:-:S04]  /*7e90*/  LOP3.LUT R23, R27, 0x7ff00000, RZ, 0xc0, !PT ;  /* 0x7ff000001b177812 */ /* 0x000fc800078ec0ff */
[CC--:B------:R-:W-:Y:S02]  /*7ea0*/  VIADDMNMX R24, R22.reuse, -R23.reuse, 0xb9600000, !PT ;  /* 0xb960000016187446 */ /* 0x0c0fe40007800917 */
[----:B------:R-:W-:Y:S01]  /*7eb0*/  ISETP.GE.U32.AND P2, PT, R22, R23, PT ;  /* 0x000000171600720c */ /* 0x000fe20003f46070 */
[----:B------:R-:W-:Y:S01]  /*7ec0*/  IMAD.MOV.U32 R22, RZ, RZ, RZ ;  /* 0x000000ffff167224 */ /* 0x000fe200078e00ff */
[----:B------:R-:W-:Y:S02]  /*7ed0*/  VIMNMX R24, PT, PT, R24, 0x46a00000, PT ;  /* 0x46a0000018187848 */ /* 0x000fe40003fe0100 */
[----:B------:R-:W-:-:S05]  /*7ee0*/  SEL R21, R21, 0x63400000, !P2 ;  /* 0x6340000015157807 */ /* 0x000fca0005000000 */
[----:B------:R-:W-:-:S05]  /*7ef0*/  IMAD.IADD R21, R24, 0x1, -R21 ;  /* 0x0000000118157824 */ /* 0x000fca00078e0a15 */
[----:B------:R-:W-:-:S06]  /*7f00*/  IADD3 R23, PT, PT, R21, 0x7fe00000, RZ ;  /* 0x7fe0000015177810 */ /* 0x000fcc0007ffe0ff */
[----:B------:R-:W-:-:S10]  /*7f10*/  DMUL R152, R30, R22 ;  /* 0x000000161e987228 */ /* 0x000fd40000000000 */
[----:B------:R-:W-:-:S13]  /*7f20*/  FSETP.GTU.AND P2, PT, |R153|, 1.469367938527859385e-39, PT ;  /* 0x001000009900780b */ /* 0x000fda0003f4c200 */
[----:B------:R-:W-:Y:S05]  /*7f30*/  @P2 BRA `(.L_x_154) ;  /* 0x0000000000a82947 */ /* 0x000fea0003800000 */
[----:B------:R-:W-:Y:S01]  /*7f40*/  DFMA R28, R30, -R28, R150 ;  /* 0x8000001c1e1c722b */ /* 0x000fe20000000096 */
[----:B------:R-:W-:-:S09]  /*7f50*/  IMAD.MOV.U32 R24, RZ, RZ, RZ ;  /* 0x000000ffff187224 */ /* 0x000fd200078e00ff */
[C---:B------:R-:W-:Y:S02]  /*7f60*/  FSETP.NEU.AND P2, PT, R29.reuse, RZ, PT ;  /* 0x000000ff1d00720b */ /* 0x040fe40003f4d000 */
[----:B------:R-:W-:-:S04]  /*7f70*/  LOP3.LUT R22, R29, 0x80000000, R27, 0x48, !PT ;  /* 0x800000001d167812 */ /* 0x000fc800078e481b */
[----:B------:R-:W-:-:S07]  /*7f80*/  LOP3.LUT R25, R22, R23, RZ, 0xfc, !PT ;  /* 0x0000001716197212 */ /* 0x000fce00078efcff */
[----:B------:R-:W-:Y:S05]  /*7f90*/  @!P2 BRA `(.L_x_154) ;  /* 0x000000000090a947 */ /* 0x000fea0003800000 */
[----:B------:R-:W-:Y:S01]  /*7fa0*/  IMAD.MOV R27, RZ, RZ, -R21 ;  /* 0x000000ffff1b7224 */ /* 0x000fe200078e0a15 */
[----:B------:R-:W-:Y:S01]  /*7fb0*/  DMUL.RP R24, R30, R24 ;  /* 0x000000181e187228 */ /* 0x000fe20000008000 */
[----:B------:R-:W-:Y:S01]  /*7fc0*/  IMAD.MOV.U32 R26, RZ, RZ, RZ ;  /* 0x000000ffff1a7224 */ /* 0x000fe200078e00ff */
[----:B------:R-:W-:-:S05]  /*7fd0*/  IADD3 R21, PT, PT, -R21, -0x43300000, RZ ;  /* 0xbcd0000015157810 */ /* 0x000fca0007ffe1ff */
[----:B------:R-:W-:-:S03]  /*7fe0*/  DFMA R26, R152, -R26, R30 ;  /* 0x8000001a981a722b */ /* 0x000fc6000000001e */
[----:B------:R-:W-:-:S07]  /*7ff0*/  LOP3.LUT R22, R25, R22, RZ, 0x3c, !PT ;  /* 0x0000001619167212 */ /* 0x000fce00078e3cff */
[----:B------:R-:W-:-:S04]  /*8000*/  FSETP.NEU.AND P2, PT, |R27|, R21, PT ;  /* 0x000000151b00720b */ /* 0x000fc80003f4d200 */
[----:B------:R-:W-:Y:S02]  /*8010*/  FSEL R25, R22, R153, !P2 ;  /* 0x0000009916197208 */ /* 0x000fe40005000000 */
[----:B------:R-:W-:-:S03]  /*8020*/  FSEL R24, R24, R152, !P2 ;  /* 0x0000009818187208 */ /* 0x000fc60005000000 */
[----:B------:R-:W-:Y:S01]  /*8030*/  IMAD.MOV.U32 R153, RZ, RZ, R25 ;  /* 0x000000ffff997224 */ /* 0x000fe200078e0019 */
[----:B------:R-:W-:Y:S01]  /*8040*/  MOV R152, R24 ;  /* 0x0000001800987202 */ /* 0x000fe20000000f00 */
[----:B------:R-:W-:Y:S06]  /*8050*/  BRA `(.L_x_154) ;  /* 0x0000000000607947 */ /* 0x000fec0003800000 */
.L_x_153:
[----:B------:R-:W-:-:S14]  /*8060*/  DSETP.NAN.AND P2, PT, R148, R148, PT ;  /* 0x000000949400722a */ /* 0x000fdc0003f48000 */
[----:B------:R-:W-:Y:S05]  /*8070*/  @P2 BRA `(.L_x_155) ;  /* 0x00000000004c2947 */ /* 0x000fea0003800000 */
[----:B------:R-:W-:-:S14]  /*8080*/  DSETP.NAN.AND P2, PT, R26, R26, PT ;  /* 0x0000001a1a00722a */ /* 0x000fdc0003f48000 */
[----:B------:R-:W-:Y:S05]  /*8090*/  @P2 BRA `(.L_x_156) ;  /* 0x0000000000342947 */ /* 0x000fea0003800000 */
[----:B------:R-:W-:Y:S01]  /*80a0*/  ISETP.NE.AND P2, PT, R24, R23, PT ;  /* 0x000000171800720c */ /* 0x000fe20003f45270 */
[----:B------:R-:W-:Y:S02]  /*80b0*/  IMAD.MOV.U32 R152, RZ, RZ, 0x0 ;  /* 0x00000000ff987424 */ /* 0x000fe400078e00ff */
[----:B------:R-:W-:-:S10]  /*80c0*/  IMAD.MOV.U32 R153, RZ, RZ, -0x80000 ;  /* 0xfff80000ff997424 */ /* 0x000fd400078e00ff */
[----:B------:R-:W-:Y:S05]  /*80d0*/  @!P2 BRA `(.L_x_154) ;  /* 0x000000000040a947 */ /* 0x000fea0003800000 */
[----:B------:R-:W-:Y:S02]  /*80e0*/  ISETP.NE.AND P2, PT, R24, 0x7ff00000, PT ;  /* 0x7ff000001800780c */ /* 0x000fe40003f45270 */
[----:B------:R-:W-:Y:S02]  /*80f0*/  LOP3.LUT R21, R149, 0x80000000, R27, 0x48, !PT ;  /* 0x8000000095157812 */ /* 0x000fe400078e481b */
[----:B------:R-:W-:-:S13]  /*8100*/  ISETP.EQ.OR P2, PT, R23, RZ, !P2 ;  /* 0x000000ff1700720c */ /* 0x000fda0005742670 */
[----:B------:R-:W-:Y:S01]  /*8110*/  @P2 LOP3.LUT R22, R21, 0x7ff00000, RZ, 0xfc, !PT ;  /* 0x7ff0000015162812 */ /* 0x000fe200078efcff */
[----:B------:R-:W-:Y:S01]  /*8120*/  @!P2 IMAD.MOV.U32 R152, RZ, RZ, RZ ;  /* 0x000000ffff98a224 */ /* 0x000fe200078e00ff */
[----:B------:R-:W-:Y:S01]  /*8130*/  @!P2 MOV R153, R21 ;  /* 0x000000150099a202 */ /* 0x000fe20000000f00 */
[----:B------:R-:W-:Y:S02]  /*8140*/  @P2 IMAD.MOV.U32 R152, RZ, RZ, RZ ;  /* 0x000000ffff982224 */ /* 0x000fe400078e00ff */
[----:B------:R-:W-:Y:S01]  /*8150*/  @P2 IMAD.MOV.U32 R153, RZ, RZ, R22 ;  /* 0x000000ffff992224 */ /* 0x000fe200078e0016 */
[----:B------:R-:W-:Y:S06]  /*8160*/  BRA `(.L_x_154) ;  /* 0x00000000001c7947 */ /* 0x000fec0003800000 */
.L_x_156:
[----:B------:R-:W-:Y:S01]  /*8170*/  LOP3.LUT R21, R27, 0x80000, RZ, 0xfc, !PT ;  /* 0x000800001b157812 */ /* 0x000fe200078efcff */
[----:B------:R-:W-:-:S04]  /*8180*/  IMAD.MOV.U32 R152, RZ, RZ, R26 ;  /* 0x000000ffff987224 */ /* 0x000fc800078e001a */
[----:B------:R-:W-:Y:S01]  /*8190*/  IMAD.MOV.U32 R153, RZ, RZ, R21 ;  /* 0x000000ffff997224 */ /* 0x000fe200078e0015 */
[----:B------:R-:W-:Y:S06]  /*81a0*/  BRA `(.L_x_154) ;  /* 0x00000000000c7947 */ /* 0x000fec0003800000 */
.L_x_155:
[----:B------:R-:W-:Y:S02]  /*81b0*/  LOP3.LUT R21, R149, 0x80000, RZ, 0xfc, !PT ;  /* 0x0008000095157812 */ /* 0x000fe400078efcff */
[----:B------:R-:W-:-:S03]  /*81c0*/  MOV R152, R148 ;  /* 0x0000009400987202 */ /* 0x000fc60000000f00 */
[----:B------:R-:W-:-:S07]  /*81d0*/  IMAD.MOV.U32 R153, RZ, RZ, R21 ;  /* 0x000000ffff997224 */ /* 0x000fce00078e0015 */
.L_x_154:
[----:B------:R-:W-:Y:S05]  /*81e0*/  BSYNC.RECONVERGENT B1 ;  /* 0x0000000000017941 */ /* 0x000fea0003800200 */
.L_x_152:
[----:B------:R-:W-:Y:S02]  /*81f0*/  HFMA2 R25, -RZ, RZ, 0, 0 ;  /* 0x00000000ff197431 */ /* 0x000fe400000001ff */
[----:B------:R-:W-:Y:S02]  /*8200*/  IMAD.MOV.U32 R24, RZ, RZ, R20 ;  /* 0x000000ffff187224 */ /* 0x000fe400078e0014 */
[----:B------:R-:W-:Y:S02]  /*8210*/  IMAD.MOV.U32 R22, RZ, RZ, R152 ;  /* 0x000000ffff167224 */ /* 0x000fe400078e0098 */
[----:B------:R-:W-:Y:S01]  /*8220*/  IMAD.MOV.U32 R21, RZ, RZ, R153 ;  /* 0x000000ffff157224 */ /* 0x000fe200078e0099 */
[----:B------:R-:W-:Y:S06]  /*8230*/  RET.REL.NODEC R24 `(_Z7render2PPjP14parallelPixelsi) ;  /* 0xffffff7c18707950 */ /* 0x000fec0003c3ffff */
        .weak           $__internal_2_$__cuda_sm20_dsqrt_rn_f64_mediumpath_v1
        .type           $__internal_2_$__cuda_sm20_dsqrt_rn_f64_mediumpath_v1,@function
        .size           $__internal_2_$__cuda_sm20_dsqrt_rn_f64_mediumpath_v1,($_Z7render2PPjP14parallelPixelsi$__internal_accurate_pow - $__internal_2_$__cuda_sm20_dsqrt_rn_f64_mediumpath_v1)
$__internal_2_$__cuda_sm20_dsqrt_rn_f64_mediumpath_v1:
[----:B------:R-:W-:Y:S01]  /*8240*/  ISETP.GE.U32.AND P2, PT, R20, -0x3400000, PT ;  /* 0xfcc000001400780c */ /* 0x000fe20003f46070 */
[----:B------:R-:W-:Y:S01]  /*8250*/  BSSY.RECONVERGENT B1, `(.L_x_157) ;  /* 0x0000024000017945 */ /* 0x000fe20003800200 */
[----:B------:R-:W-:-:S11]  /*8260*/  IMAD.MOV.U32 R29, RZ, RZ, R21 ;  /* 0x000000ffff1d7224 */ /* 0x000fd600078e0015 */
[----:B------:R-:W-:Y:S05]  /*8270*/  @!P2 BRA `(.L_x_158) ;  /* 0x000000000020a947 */ /* 0x000fea0003800000 */
[----:B------:R-:W-:-:S10]  /*8280*/  DFMA.RM R22, R24, R28, R22 ;  /* 0x0000001c1816722b */ /* 0x000fd40000004016 */
[----:B------:R-:W-:-:S05]  /*8290*/  IADD3 R20, P2, PT, R22, 0x1, RZ ;  /* 0x0000000116147810 */ /* 0x000fca0007f5e0ff */
[----:B------:R-:W-:-:S06]  /*82a0*/  IMAD.X R21, RZ, RZ, R23, P2 ;  /* 0x000000ffff157224 */ /* 0x000fcc00010e0617 */
[----:B------:R-:W-:-:S08]  /*82b0*/  DFMA.RP R26, -R22, R20, R26 ;  /* 0x00000014161a722b */ /* 0x000fd0000000811a */
[----:B------:R-:W-:-:S06]  /*82c0*/  DSETP.GT.AND P2, PT, R26, RZ, PT ;  /* 0x000000ff1a00722a */ /* 0x000fcc0003f44000 */
[----:B------:R-:W-:Y:S02]  /*82d0*/  FSEL R20, R20, R22, P2 ;  /* 0x0000001614147208 */ /* 0x000fe40001000000 */
[----:B------:R-:W-:Y:S01]  /*82e0*/  FSEL R21, R21, R23, P2 ;  /* 0x0000001715157208 */ /* 0x000fe20001000000 */
[----:B------:R-:W-:Y:S06]  /*82f0*/  BRA `(.L_x_159) ;  /* 0x0000000000647947 */ /* 0x000fec0003800000 */
.L_x_158:
[----:B------:R-:W-:-:S14]  /*8300*/  DSETP.NE.AND P2, PT, R26, RZ, PT ;  /* 0x000000ff1a00722a */ /* 0x000fdc0003f45000 */
[----:B------:R-:W-:Y:S05]  /*8310*/  @!P2 BRA `(.L_x_160) ;  /* 0x000000000058a947 */ /* 0x000fea0003800000 */
[----:B------:R-:W-:-:S13]  /*8320*/  ISETP.GE.AND P2, PT, R27, RZ, PT ;  /* 0x000000ff1b00720c */ /* 0x000fda0003f46270 */
[----:B------:R-:W-:Y:S02]  /*8330*/  @!P2 IMAD.MOV.U32 R20, RZ, RZ, 0x0 ;  /* 0x00000000ff14a424 */ /* 0x000fe400078e00ff */
[----:B------:R-:W-:Y:S01]  /*8340*/  @!P2 IMAD.MOV.U32 R21, RZ, RZ, -0x80000 ;  /* 0xfff80000ff15a424 */ /* 0x000fe200078e00ff */
[----:B------:R-:W-:Y:S06]  /*8350*/  @!P2 BRA `(.L_x_159) ;  /* 0x00000000004ca947 */ /* 0x000fec0003800000 */
[----:B------:R-:W-:-:S13]  /*8360*/  ISETP.GT.AND P2, PT, R27, 0x7fefffff, PT ;  /* 0x7fefffff1b00780c */ /* 0x000fda0003f44270 */
[----:B------:R-:W-:Y:S05]  /*8370*/  @P2 BRA `(.L_x_160) ;  /* 0x0000000000402947 */ /* 0x000fea0003800000 */
[----:B------:R-:W-:Y:S01]  /*8380*/  DMUL R26, R26, 8.11296384146066816958e+31 ;  /* 0x469000001a1a7828 */ /* 0x000fe20000000000 */
[----:B------:R-:W-:Y:S01]  /*8390*/  MOV R24, RZ ;  /* 0x000000ff00187202 */ /* 0x000fe20000000f00 */
[----:B------:R-:W-:Y:S02]  /*83a0*/  IMAD.MOV.U32 R20, RZ, RZ, 0x0 ;  /* 0x00000000ff147424 */ /* 0x000fe400078e00ff */
[----:B------:R-:W-:Y:S02]  /*83b0*/  IMAD.MOV.U32 R21, RZ, RZ, 0x3fd80000 ;  /* 0x3fd80000ff157424 */ /* 0x000fe400078e00ff */
[----:B------:R-:W0:Y:S02]  /*83c0*/  MUFU.RSQ64H R25, R27 ;  /* 0x0000001b00197308 */ /* 0x000e240000001c00 */
[----:B0-----:R-:W-:-:S08]  /*83d0*/  DMUL R22, R24, R24 ;  /* 0x0000001818167228 */ /* 0x001fd00000000000 */
[----:B------:R-:W-:-:S08]  /*83e0*/  DFMA R22, R26, -R22, 1 ;  /* 0x3ff000001a16742b */ /* 0x000fd00000000816 */
[----:B------:R-:W-:Y:S02]  /*83f0*/  DFMA R20, R22, R20, 0.5 ;  /* 0x3fe000001614742b */ /* 0x000fe40000000014 */
[----:B------:R-:W-:-:S08]  /*8400*/  DMUL R22, R24, R22 ;  /* 0x0000001618167228 */ /* 0x000fd00000000000 */
[----:B------:R-:W-:-:S08]  /*8410*/  DFMA R22, R20, R22, R24 ;  /* 0x000000161416722b */ /* 0x000fd00000000018 */
[----:B------:R-:W-:Y:S02]  /*8420*/  DMUL R20, R26, R22 ;  /* 0x000000161a147228 */ /* 0x000fe40000000000 */
[----:B------:R-:W-:-:S06]  /*8430*/  VIADD R23, R23, 0xfff00000 ;  /* 0xfff0000017177836 */ /* 0x000fcc0000000000 */
[----:B------:R-:W-:-:S08]  /*8440*/  DFMA R24, R20, -R20, R26 ;  /* 0x800000141418722b */ /* 0x000fd0000000001a */
[----:B------:R-:W-:-:S10]  /*8450*/  DFMA R20, R22, R24, R20 ;  /* 0x000000181614722b */ /* 0x000fd40000000014 */
[----:B------:R-:W-:Y:S01]  /*8460*/  VIADD R21, R21, 0xfcb00000 ;  /* 0xfcb0000015157836 */ /* 0x000fe20000000000 */
[----:B------:R-:W-:Y:S06]  /*8470*/  BRA `(.L_x_159) ;  /* 0x0000000000047947 */ /* 0x000fec0003800000 */
.L_x_160:
[----:B------:R-:W-:-:S11]  /*8480*/  DADD R20, R26, R26 ;  /* 0x000000001a147229 */ /* 0x000fd6000000001a */
.L_x_159:
[----:B------:R-:W-:Y:S05]  /*8490*/  BSYNC.RECONVERGENT B1 ;  /* 0x0000000000017941 */ /* 0x000fea0003800200 */
.L_x_157:
[----:B------:R-:W-:-:S04]  /*84a0*/  MOV R31, 0x0 ;  /* 0x00000000001f7802 */ /* 0x000fc80000000f00 */
[----:B------:R-:W-:Y:S05]  /*84b0*/  RET.REL.NODEC R30 `(_Z7render2PPjP14parallelPixelsi) ;  /* 0xffffff781ed07950 */ /* 0x000fea0003c3ffff */
        .type           $_Z7render2PPjP14parallelPixelsi$__internal_accurate_pow,@function
        .size           $_Z7render2PPjP14parallelPixelsi$__internal_accurate_pow,(.L_x_166 - $_Z7render2PPjP14parallelPixelsi$__internal_accurate_pow)
$_Z7render2PPjP14parallelPixelsi$__internal_accurate_pow:
[----:B------:R-:W-:Y:S01]  /*84c0*/  ISETP.GT.U32.AND P4, PT, R153, 0xfffff, PT ;  /* 0x000fffff9900780c */ /* 0x000fe20003f84070 */
[----:B------:R-:W-:Y:S01]  /*84d0*/  IMAD.MOV.U32 R26, RZ, RZ, R148 ;  /* 0x000000ffff1a7224 */ /* 0x000fe200078e0094 */
[----:B------:R-:W-:Y:S01]  /*84e0*/  MOV R31, 0x3ed0f5d2 ;  /* 0x3ed0f5d2001f7802 */ /* 0x000fe20000000f00 */
[--C-:B------:R-:W-:Y:S01]  /*84f0*/  IMAD.MOV.U32 R27, RZ, RZ, R153.reuse ;  /* 0x000000ffff1b7224 */ /* 0x100fe200078e0099 */
[----:B------:R-:W-:Y:S01]  /*8500*/  UMOV UR6, 0x7d2cafe2 ;  /* 0x7d2cafe200067882 */ /* 0x000fe20000000000 */
[----:B------:R-:W-:Y:S01]  /*8510*/  IMAD.MOV.U32 R28, RZ, RZ, R153 ;  /* 0x000000ffff1c7224 */ /* 0x000fe200078e0099 */
[----:B------:R-:W-:Y:S01]  /*8520*/  UMOV UR7, 0x3eb0f5ff ;  /* 0x3eb0f5ff00077882 */ /* 0x000fe20000000000 */
[----:B------:R-:W-:Y:S01]  /*8530*/  IMAD.MOV.U32 R118, RZ, RZ, RZ ;  /* 0x000000ffff767224 */ /* 0x000fe200078e00ff */
[----:B------:R-:W-:Y:S01]  /*8540*/  UMOV UR8, 0x3b39803f ;  /* 0x3b39803f00087882 */ /* 0x000fe20000000000 */
[----:B------:R-:W-:Y:S01]  /*8550*/  IMAD.MOV.U32 R30, RZ, RZ, 0x41ad3b5a ;  /* 0x41ad3b5aff1e7424 */ /* 0x000fe200078e00ff */
[----:B------:R-:W-:-:S03]  /*8560*/  UMOV UR9, 0x3c7abc9e ;  /* 0x3c7abc9e00097882 */ /* 0x000fc60000000000 */
[----:B------:R-:W-:-:S10]  /*8570*/  @!P4 DMUL R26, R26, 1.80143985094819840000e+16 ;  /* 0x435000001a1ac828 */ /* 0x000fd40000000000 */
[----:B------:R-:W-:Y:S01]  /*8580*/  @!P4 IMAD.MOV.U32 R28, RZ, RZ, R27 ;  /* 0x000000ffff1cc224 */ /* 0x000fe200078e001b */
[----:B------:R-:W-:-:S04]  /*8590*/  @!P4 MOV R148, R26 ;  /* 0x0000001a0094c202 */ /* 0x000fc80000000f00 */
[----:B------:R-:W-:-:S04]  /*85a0*/  LOP3.LUT R28, R28, 0x800fffff, RZ, 0xc0, !PT ;  /* 0x800fffff1c1c7812 */ /* 0x000fc800078ec0ff */
[----:B------:R-:W-:-:S04]  /*85b0*/  LOP3.LUT R149, R28, 0x3ff00000, RZ, 0xfc, !PT ;  /* 0x3ff000001c957812 */ /* 0x000fc800078efcff */
[----:B------:R-:W-:-:S13]  /*85c0*/  ISETP.GE.U32.AND P5, PT, R149, 0x3ff6a09f, PT ;  /* 0x3ff6a09f9500780c */ /* 0x000fda0003fa6070 */
[----:B------:R-:W-:-:S04]  /*85d0*/  @P5 VIADD R29, R149, 0xfff00000 ;  /* 0xfff00000951d5836 */ /* 0x000fc80000000000 */
[----:B------:R-:W-:-:S06]  /*85e0*/  @P5 IMAD.MOV.U32 R149, RZ, RZ, R29 ;  /* 0x000000ffff955224 */ /* 0x000fcc00078e001d */
[C---:B------:R-:W-:Y:S02]  /*85f0*/  DADD R110, R148.reuse, 1 ;  /* 0x3ff00000946e7429 */ /* 0x040fe40000000000 */
[----:B------:R-:W-:-:S04]  /*8600*/  DADD R148, R148, -1 ;  /* 0xbff0000094947429 */ /* 0x000fc80000000000 */
[----:B------:R-:W0:Y:S02]  /*8610*/  MUFU.RCP64H R119, R111 ;  /* 0x0000006f00777308 */ /* 0x000e240000001800 */
[----:B0-----:R-:W-:-:S08]  /*8620*/  DFMA R28, -R110, R118, 1 ;  /* 0x3ff000006e1c742b */ /* 0x001fd00000000176 */
[----:B------:R-:W-:-:S08]  /*8630*/  DFMA R28, R28, R28, R28 ;  /* 0x0000001c1c1c722b */ /* 0x000fd0000000001c */
[----:B------:R-:W-:-:S08]  /*8640*/  DFMA R118, R118, R28, R118 ;  /* 0x0000001c7676722b */ /* 0x000fd00000000076 */
[----:B------:R-:W-:-:S08]  /*8650*/  DMUL R28, R148, R118 ;  /* 0x00000076941c7228 */ /* 0x000fd00000000000 */
[----:B------:R-:W-:-:S08]  /*8660*/  DFMA R28, R148, R118, R28 ;  /* 0x00000076941c722b */ /* 0x000fd0000000001c */
[-C--:B------:R-:W-:Y:S02]  /*8670*/  DMUL R124, R28, R28.reuse ;  /* 0x0000001c1c7c7228 */ /* 0x080fe40000000000 */
[----:B------:R-:W-:Y:S02]  /*8680*/  DADD R114, R148, -R28 ;  /* 0x0000000094727229 */ /* 0x000fe4000000081c */
[----:B------:R-:W-:-:S04]  /*8690*/  DMUL R110, R28, R28 ;  /* 0x0000001c1c6e7228 */ /* 0x000fc80000000000 */
[----:B------:R-:W-:Y:S01]  /*86a0*/  DFMA R30, R124, UR6, R30 ;  /* 0x000000067c1e7c2b */ /* 0x000fe2000800001e */
[----:B------:R-:W-:Y:S01]  /*86b0*/  UMOV UR6, 0x75488a3f ;  /* 0x75488a3f00067882 */ /* 0x000fe20000000000 */
[----:B------:R-:W-:Y:S01]  /*86c0*/  UMOV UR7, 0x3ef3b20a ;  /* 0x3ef3b20a00077882 */ /* 0x000fe20000000000 */
[----:B------:R-:W-:-:S05]  /*86d0*/  DADD R114, R114, R114 ;  /* 0x0000000072727229 */ /* 0x000fca0000000072 */
[----:B------:R-:W-:Y:S01]  /*86e0*/  DFMA R122, R124, R30, UR6 ;  /* 0x000000067c7a7e2b */ /* 0x000fe2000800001e */
[----:B------:R-:W-:Y:S01]  /*86f0*/  UMOV UR6, 0xe4faecd5 ;  /* 0xe4faecd500067882 */ /* 0x000fe20000000000 */
[----:B------:R-:W-:Y:S01]  /*8700*/  UMOV UR7, 0x3f1745cd ;  /* 0x3f1745cd00077882 */ /* 0x000fe20000000000 */
[----:B------:R-:W-:-:S05]  /*8710*/  DFMA R114, R148, -R28, R114 ;  /* 0x8000001c9472722b */ /* 0x000fca0000000072 */
[----:B------:R-:W-:Y:S01]  /*8720*/  DFMA R122, R124, R122, UR6 ;  /* 0x000000067c7a7e2b */ /* 0x000fe2000800007a */
[----:B------:R-:W-:Y:S01]  /*8730*/  UMOV UR6, 0x258a578b ;  /* 0x258a578b00067882 */ /* 0x000fe20000000000 */
[----:B------:R-:W-:Y:S01]  /*8740*/  UMOV UR7, 0x3f3c71c7 ;  /* 0x3f3c71c700077882 */ /* 0x000fe20000000000 */
[----:B------:R-:W-:-:S05]  /*8750*/  DMUL R114, R118, R114 ;  /* 0x0000007276727228 */ /* 0x000fca0000000000 */
[----:B------:R-:W-:Y:S01]  /*8760*/  DFMA R122, R124, R122, UR6 ;  /* 0x000000067c7a7e2b */ /* 0x000fe2000800007a */
[----:B------:R-:W-:Y:S01]  /*8770*/  UMOV UR6, 0x9242b910 ;  /* 0x9242b91000067882 */ /* 0x000fe20000000000 */
[----:B------:R-:W-:-:S03]  /*8780*/  UMOV UR7, 0x3f624924 ;  /* 0x3f62492400077882 */ /* 0x000fc60000000000 */
[----:B------:R-:W-:Y:S02]  /*8790*/  VIADD R149, R115, 0x100000 ;  /* 0x0010000073957836 */ /* 0x000fe40000000000 */
[----:B------:R-:W-:Y:S01]  /*87a0*/  IMAD.MOV.U32 R148, RZ, RZ, R114 ;  /* 0x000000ffff947224 */ /* 0x000fe200078e0072 */
[----:B------:R-:W-:Y:S01]  /*87b0*/  DFMA R122, R124, R122, UR6 ;  /* 0x000000067c7a7e2b */ /* 0x000fe2000800007a */
[----:B------:R-:W-:Y:S01]  /*87c0*/  UMOV UR6, 0x99999dfb ;  /* 0x99999dfb00067882 */ /* 0x000fe20000000000 */
[----:B------:R-:W-:-:S06]  /*87d0*/  UMOV UR7, 0x3f899999 ;  /* 0x3f89999900077882 */ /* 0x000fcc0000000000 */
[----:B------:R-:W-:Y:S01]  /*87e0*/  DFMA R122, R124, R122, UR6 ;  /* 0x000000067c7a7e2b */ /* 0x000fe2000800007a */
[----:B------:R-:W-:Y:S01]  /*87f0*/  UMOV UR6, 0x55555555 ;  /* 0x5555555500067882 */ /* 0x000fe20000000000 */
[----:B------:R-:W-:-:S06]  /*8800*/  UMOV UR7, 0x3fb55555 ;  /* 0x3fb5555500077882 */ /* 0x000fcc0000000000 */
[----:B------:R-:W-:-:S08]  /*8810*/  DFMA R30, R124, R122, UR6 ;  /* 0x000000067c1e7e2b */ /* 0x000fd0000800007a */
[----:B------:R-:W-:Y:S01]  /*8820*/  DADD R112, -R30, UR6 ;  /* 0x000000061e707e29 */ /* 0x000fe20008000100 */
[----:B------:R-:W-:Y:S01]  /*8830*/  UMOV UR6, 0xb9e7b0 ;  /* 0x00b9e7b000067882 */ /* 0x000fe20000000000 */
[----:B------:R-:W-:-:S06]  /*8840*/  UMOV UR7, 0x3c46a4cb ;  /* 0x3c46a4cb00077882 */ /* 0x000fcc0000000000 */
[----:B------:R-:W-:Y:S02]  /*8850*/  DFMA R122, R124, R122, R112 ;  /* 0x0000007a7c7a722b */ /* 0x000fe40000000070 */
[C---:B------:R-:W-:Y:S02]  /*8860*/  DMUL R112, R28.reuse, R110 ;  /* 0x0000006e1c707228 */ /* 0x040fe40000000000 */
[----:B------:R-:W-:-:S04]  /*8870*/  DFMA R124, R28, R28, -R110 ;  /* 0x0000001c1c7c722b */ /* 0x000fc8000000086e */
[----:B------:R-:W-:Y:S01]  /*8880*/  DADD R118, R122, -UR6 ;  /* 0x800000067a767e29 */ /* 0x000fe20008000000 */
[----:B------:R-:W-:Y:S01]  /*8890*/  UMOV UR6, 0x80000000 ;  /* 0x8000000000067882 */ /* 0x000fe20000000000 */
[C---:B------:R-:W-:Y:S01]  /*88a0*/  DFMA R122, R28.reuse, R110, -R112 ;  /* 0x0000006e1c7a722b */ /* 0x040fe20000000870 */
[----:B------:R-:W-:Y:S01]  /*88b0*/  UMOV UR7, 0x43300000 ;  /* 0x4330000000077882 */ /* 0x000fe20000000000 */
[----:B------:R-:W-:-:S04]  /*88c0*/  DFMA R124, R28, R148, R124 ;  /* 0x000000941c7c722b */ /* 0x000fc8000000007c */
[----:B------:R-:W-:Y:S02]  /*88d0*/  DADD R150, R30, R118 ;  /* 0x000000001e967229 */ /* 0x000fe40000000076 */
[----:B------:R-:W-:-:S06]  /*88e0*/  DFMA R122, R114, R110, R122 ;  /* 0x0000006e727a722b */ /* 0x000fcc000000007a */
[----:B------:R-:W-:Y:S02]  /*88f0*/  DMUL R110, R150, R112 ;  /* 0x00000070966e7228 */ /* 0x000fe40000000000 */
[----:B------:R-:W-:Y:S02]  /*8900*/  DFMA R122, R28, R124, R122 ;  /* 0x0000007c1c7a722b */ /* 0x000fe4000000007a */
[----:B------:R-:W-:-:S04]  /*8910*/  DADD R124, R30, -R150 ;  /* 0x000000001e7c7229 */ /* 0x000fc80000000896 */
[----:B------:R-:W-:-:S04]  /*8920*/  DFMA R30, R150, R112, -R110 ;  /* 0x00000070961e722b */ /* 0x000fc8000000086e */
[----:B------:R-:W-:-:S04]  /*8930*/  DADD R124, R118, R124 ;  /* 0x00000000767c7229 */ /* 0x000fc8000000007c */
[----:B------:R-:W-:-:S08]  /*8940*/  DFMA R30, R150, R122, R30 ;  /* 0x0000007a961e722b */ /* 0x000fd0000000001e */
[----:B------:R-:W-:-:S08]  /*8950*/  DFMA R124, R124, R112, R30 ;  /* 0x000000707c7c722b */ /* 0x000fd0000000001e */
[----:B------:R-:W-:-:S08]  /*8960*/  DADD R112, R110, R124 ;  /* 0x000000006e707229 */ /* 0x000fd0000000007c */
[--C-:B------:R-:W-:Y:S02]  /*8970*/  DADD R30, R28, R112.reuse ;  /* 0x000000001c1e7229 */ /* 0x100fe40000000070 */
[----:B------:R-:W-:-:S06]  /*8980*/  DADD R110, R110, -R112 ;  /* 0x000000006e6e7229 */ /* 0x000fcc0000000870 */
[----:B------:R-:W-:Y:S02]  /*8990*/  DADD R28, R28, -R30 ;  /* 0x000000001c1c7229 */ /* 0x000fe4000000081e */
[----:B------:R-:W-:-:S06]  /*89a0*/  DADD R110, R124, R110 ;  /* 0x000000007c6e7229 */ /* 0x000fcc000000006e */
[----:B------:R-:W-:Y:S01]  /*89b0*/  DADD R28, R112, R28 ;  /* 0x00000000701c7229 */ /* 0x000fe2000000001c */
[----:B------:R-:W-:Y:S01]  /*89c0*/  SHF.R.U32.HI R112, RZ, 0x14, R153 ;  /* 0x00000014ff707819 */ /* 0x000fe20000011699 */
[----:B------:R-:W-:Y:S01]  /*89d0*/  IMAD.MOV.U32 R153, RZ, RZ, R21 ;  /* 0x000000ffff997224 */ /* 0x000fe200078e0015 */
[----:B------:R-:W-:-:S03]  /*89e0*/  @!P4 LEA.HI R112, R27, 0xffffffca, RZ, 0xc ;  /* 0xffffffca1b70c811 */ /* 0x000fc600078f60ff */
[----:B------:R-:W-:Y:S02]  /*89f0*/  IMAD.SHL.U32 R21, R153, 0x2, RZ ;  /* 0x0000000299157824 */ /* 0x000fe400078e00ff */
[----:B------:R-:W-:Y:S01]  /*8a00*/  DADD R28, R110, R28 ;  /* 0x000000006e1c7229 */ /* 0x000fe2000000001c */
[C---:B------:R-:W-:Y:S02]  /*8a10*/  VIADD R26, R112.reuse, 0xfffffc01 ;  /* 0xfffffc01701a7836 */ /* 0x040fe40000000000 */
[----:B------:R-:W-:Y:S01]  /*8a20*/  @P5 VIADD R26, R112, 0xfffffc02 ;  /* 0xfffffc02701a5836 */ /* 0x000fe20000000000 */
[----:B------:R-:W-:-:S04]  /*8a30*/  ISETP.GT.U32.AND P4, PT, R21, -0x2000001, PT ;  /* 0xfdffffff1500780c */ /* 0x000fc80003f84070 */
[----:B------:R-:W-:Y:S01]  /*8a40*/  DADD R114, R114, R28 ;  /* 0x0000000072727229 */ /* 0x000fe2000000001c */
[----:B------:R-:W-:Y:S01]  /*8a50*/  HFMA2 R29, -RZ, RZ, 3.59375, 0 ;  /* 0x43300000ff1d7431 */ /* 0x000fe200000001ff */
[----:B------:R-:W-:-:S06]  /*8a60*/  LOP3.LUT R28, R26, 0x80000000, RZ, 0x3c, !PT ;  /* 0x800000001a1c7812 */ /* 0x000fcc00078e3cff */
[----:B------:R-:W-:Y:S02]  /*8a70*/  DADD R110, R30, R114 ;  /* 0x000000001e6e7229 */ /* 0x000fe40000000072 */
[----:B------:R-:W-:Y:S01]  /*8a80*/  DADD R28, R28, -UR6 ;  /* 0x800000061c1c7e29 */ /* 0x000fe20008000000 */
[----:B------:R-:W-:Y:S01]  /*8a90*/  UMOV UR6, 0xfefa39ef ;  /* 0xfefa39ef00067882 */ /* 0x000fe20000000000 */
[----:B------:R-:W-:-:S04]  /*8aa0*/  UMOV UR7, 0x3fe62e42 ;  /* 0x3fe62e4200077882 */ /* 0x000fc80000000000 */
[--C-:B------:R-:W-:Y:S02]  /*8ab0*/  DADD R112, R30, -R110.reuse ;  /* 0x000000001e707229 */ /* 0x100fe4000000086e */
[----:B------:R-:W-:-:S06]  /*8ac0*/  DFMA R26, R28, UR6, R110 ;  /* 0x000000061c1a7c2b */ /* 0x000fcc000800006e */
[----:B------:R-:W-:Y:S02]  /*8ad0*/  DADD R112, R114, R112 ;  /* 0x0000000072707229 */ /* 0x000fe40000000070 */
[----:B------:R-:W-:-:S08]  /*8ae0*/  DFMA R30, R28, -UR6, R26 ;  /* 0x800000061c1e7c2b */ /* 0x000fd0000800001a */
[----:B------:R-:W-:-:S08]  /*8af0*/  DADD R30, -R110, R30 ;  /* 0x000000006e1e7229 */ /* 0x000fd0000000011e */
[----:B------:R-:W-:Y:S01]  /*8b00*/  DADD R30, R112, -R30 ;  /* 0x00000000701e7229 */ /* 0x000fe2000000081e */
[----:B------:R-:W-:Y:S01]  /*8b10*/  LOP3.LUT R113, R153, 0xff0fffff, RZ, 0xc0, !PT ;  /* 0xff0fffff99717812 */ /* 0x000fe200078ec0ff */
[----:B------:R-:W-:-:S03]  /*8b20*/  IMAD.MOV.U32 R112, RZ, RZ, R152 ;  /* 0x000000ffff707224 */ /* 0x000fc600078e0098 */
[----:B------:R-:W-:-:S03]  /*8b30*/  SEL R113, R113, R153, P4 ;  /* 0x0000009971717207 */ /* 0x000fc60002000000 */
[----:B------:R-:W-:-:S08]  /*8b40*/  DFMA R28, R28, UR8, R30 ;  /* 0x000000081c1c7c2b */ /* 0x000fd0000800001e */
[----:B------:R-:W-:-:S08]  /*8b50*/  DADD R30, R26, R28 ;  /* 0x000000001a1e7229 */ /* 0x000fd0000000001c */
[----:B------:R-:W-:Y:S02]  /*8b60*/  DADD R110, R26, -R30 ;  /* 0x000000001a6e7229 */ /* 0x000fe4000000081e */
[----:B------:R-:W-:-:S06]  /*8b70*/  DMUL R26, R30, R112 ;  /* 0x000000701e1a7228 */ /* 0x000fcc0000000000 */
[----:B------:R-:W-:Y:S02]  /*8b80*/  DADD R110, R28, R110 ;  /* 0x000000001c6e7229 */ /* 0x000fe4000000006e */
[----:B------:R-:W-:-:S08]  /*8b90*/  DFMA R30, R30, R112, -R26 ;  /* 0x000000701e1e722b */ /* 0x000fd0000000081a */
[----:B------:R-:W-:Y:S01]  /*8ba0*/  DFMA R110, R110, R112, R30 ;  /* 0x000000706e6e722b */ /* 0x000fe2000000001e */
[----:B------:R-:W-:Y:S01]  /*8bb0*/  IMAD.MOV.U32 R30, RZ, RZ, 0x652b82fe ;  /* 0x652b82feff1e7424 */ /* 0x000fe200078e00ff */
[----:B------:R-:W-:-:S06]  /*8bc0*/  MOV R31, 0x3ff71547 ;  /* 0x3ff71547001f7802 */ /* 0x000fcc0000000f00 */
[----:B------:R-:W-:-:S08]  /*8bd0*/  DADD R28, R26, R110 ;  /* 0x000000001a1c7229 */ /* 0x000fd0000000006e */
[----:B------:R-:W-:Y:S02]  /*8be0*/  DFMA R30, R28, R30, 6.75539944105574400000e+15 ;  /* 0x433800001c1e742b */ /* 0x000fe4000000001e */
[----:B------:R-:W-:Y:S01]  /*8bf0*/  FSETP.GEU.AND P4, PT, |R29|, 4.1917929649353027344, PT ;  /* 0x4086232b1d00780b */ /* 0x000fe20003f8e200 */
[----:B------:R-:W-:-:S05]  /*8c00*/  DADD R26, R26, -R28 ;  /* 0x000000001a1a7229 */ /* 0x000fca000000081c */
[----:B------:R-:W-:-:S03]  /*8c10*/  DADD R112, R30, -6.75539944105574400000e+15 ;  /* 0xc33800001e707429 */ /* 0x000fc60000000000 */
[----:B------:R-:W-:-:S05]  /*8c20*/  DADD R110, R110, R26 ;  /* 0x000000006e6e7229 */ /* 0x000fca000000001a */
[----:B------:R-:W-:Y:S01]  /*8c30*/  DFMA R114, R112, -UR6, R28 ;  /* 0x8000000670727c2b */ /* 0x000fe2000800001c */
[----:B------:R-:W-:Y:S01]  /*8c40*/  UMOV UR6, 0x3b39803f ;  /* 0x3b39803f00067882 */ /* 0x000fe20000000000 */
[----:B------:R-:W-:-:S06]  /*8c50*/  UMOV UR7, 0x3c7abc9e ;  /* 0x3c7abc9e00077882 */ /* 0x000fcc0000000000 */
[----:B------:R-:W-:Y:S01]  /*8c60*/  DFMA R112, R112, -UR6, R114 ;  /* 0x8000000670707c2b */ /* 0x000fe20008000072 */
[----:B------:R-:W-:Y:S01]  /*8c70*/  UMOV UR6, 0x69ce2bdf ;  /* 0x69ce2bdf00067882 */ /* 0x000fe20000000000 */
[----:B------:R-:W-:Y:S01]  /*8c80*/  IMAD.MOV.U32 R114, RZ, RZ, -0x35dec16 ;  /* 0xfca213eaff727424 */ /* 0x000fe200078e00ff */
[----:B------:R-:W-:Y:S01]  /*8c90*/  UMOV UR7, 0x3e5ade15 ;  /* 0x3e5ade1500077882 */ /* 0x000fe20000000000 */
[----:B------:R-:W-:-:S06]  /*8ca0*/  IMAD.MOV.U32 R115, RZ, RZ, 0x3e928af3 ;  /* 0x3e928af3ff737424 */ /* 0x000fcc00078e00ff */
[----:B------:R-:W-:Y:S01]  /*8cb0*/  DFMA R114, R112, UR6, R114 ;  /* 0x0000000670727c2b */ /* 0x000fe20008000072 */
[----:B------:R-:W-:Y:S01]  /*8cc0*/  UMOV UR6, 0x62401315 ;  /* 0x6240131500067882 */ /* 0x000fe20000000000 */
[----:B------:R-:W-:-:S06]  /*8cd0*/  UMOV UR7, 0x3ec71dee ;  /* 0x3ec71dee00077882 */ /* 0x000fcc0000000000 */
[----:B------:R-:W-:Y:S01]  /*8ce0*/  DFMA R114, R112, R114, UR6 ;  /* 0x0000000670727e2b */ /* 0x000fe20008000072 */
        /* <DEDUP_REMOVED lines=20> */
[----:B------:R-:W-:-:S08]  /*8e30*/  DFMA R114, R112, R114, UR6 ;  /* 0x0000000670727e2b */ /* 0x000fd00008000072 */
[----:B------:R-:W-:-:S08]  /*8e40*/  DFMA R114, R112, R114, 1 ;  /* 0x3ff000007072742b */ /* 0x000fd00000000072 */
[----:B------:R-:W-:-:S10]  /*8e50*/  DFMA R112, R112, R114, 1 ;  /* 0x3ff000007070742b */ /* 0x000fd40000000072 */
[----:B------:R-:W-:Y:S02]  /*8e60*/  IMAD R27, R30, 0x100000, R113 ;  /* 0x001000001e1b7824 */ /* 0x000fe400078e0271 */
[----:B------:R-:W-:Y:S01]  /*8e70*/  IMAD.MOV.U32 R26, RZ, RZ, R112 ;  /* 0x000000ffff1a7224 */ /* 0x000fe200078e0070 */
[----:B------:R-:W-:Y:S06]  /*8e80*/  @!P4 BRA `(.L_x_161) ;  /* 0x000000000030c947 */ /* 0x000fec0003800000 */
[----:B------:R-:W-:Y:S01]  /*8e90*/  FSETP.GEU.AND P4, PT, |R29|, 4.2275390625, PT ;  /* 0x408748001d00780b */ /* 0x000fe20003f8e200 */
[C---:B------:R-:W-:Y:S02]  /*8ea0*/  DADD R26, R28.reuse, +INF ;  /* 0x7ff000001c1a7429 */ /* 0x040fe40000000000 */
[----:B------:R-:W-:-:S08]  /*8eb0*/  DSETP.GEU.AND P5, PT, R28, RZ, PT ;  /* 0x000000ff1c00722a */ /* 0x000fd00003fae000 */
[----:B------:R-:W-:Y:S02]  /*8ec0*/  FSEL R26, R26, RZ, P5 ;  /* 0x000000ff1a1a7208 */ /* 0x000fe40002800000 */
[----:B------:R-:W-:Y:S02]  /*8ed0*/  @!P4 LEA.HI R21, R30, R30, RZ, 0x1 ;  /* 0x0000001e1e15c211 */ /* 0x000fe400078f08ff */
[----:B------:R-:W-:Y:S02]  /*8ee0*/  FSEL R27, R27, RZ, P5 ;  /* 0x000000ff1b1b7208 */ /* 0x000fe40002800000 */
[----:B------:R-:W-:-:S04]  /*8ef0*/  @!P4 SHF.R.S32.HI R21, RZ, 0x1, R21 ;  /* 0x00000001ff15c819 */ /* 0x000fc80000011415 */
[----:B------:R-:W-:Y:S01]  /*8f00*/  @!P4 IADD3 R28, PT, PT, R30, -R21, RZ ;  /* 0x800000151e1cc210 */ /* 0x000fe20007ffe0ff */
[----:B------:R-:W-:-:S03]  /*8f10*/  @!P4 IMAD R113, R21, 0x100000, R113 ;  /* 0x001000001571c824 */ /* 0x000fc600078e0271 */
[----:B------:R-:W-:Y:S01]  /*8f20*/  @!P4 LEA R29, R28, 0x3ff00000, 0x14 ;  /* 0x3ff000001c1dc811 */ /* 0x000fe200078ea0ff */
[----:B------:R-:W-:-:S06]  /*8f30*/  @!P4 IMAD.MOV.U32 R28, RZ, RZ, RZ ;  /* 0x000000ffff1cc224 */ /* 0x000fcc00078e00ff */
[----:B------:R-:W-:-:S11]  /*8f40*/  @!P4 DMUL R26, R112, R28 ;  /* 0x0000001c701ac228 */ /* 0x000fd60000000000 */
.L_x_161:
[----:B------:R-:W-:Y:S01]  /*8f50*/  DFMA R110, R110, R26, R26 ;  /* 0x0000001a6e6e722b */ /* 0x000fe2000000001a */
[----:B------:R-:W-:Y:S01]  /*8f60*/  IMAD.MOV.U32 R21, RZ, RZ, 0x0 ;  /* 0x00000000ff157424 */ /* 0x000fe200078e00ff */
[----:B------:R-:W-:-:S08]  /*8f70*/  DSETP.NEU.AND P4, PT, |R26|, +INF , PT ;  /* 0x7ff000001a00742a */ /* 0x000fd00003f8d200 */
[----:B------:R-:W-:Y:S02]  /*8f80*/  FSEL R29, R26, R110, !P4 ;  /* 0x0000006e1a1d7208 */ /* 0x000fe40006000000 */
[----:B------:R-:W-:Y:S01]  /*8f90*/  FSEL R110, R27, R111, !P4 ;  /* 0x0000006f1b6e7208 */ /* 0x000fe20006000000 */
[----:B------:R-:W-:Y:S06]  /*8fa0*/  RET.REL.NODEC R20 `(_Z7render2PPjP14parallelPixelsi) ;  /* 0xffffff7014147950 */ /* 0x000fec0003c3ffff */
.L_x_162:
[----:B------:R-:W-:-:S00]  /*8fb0*/  BRA `(.L_x_162) ;  /* 0xfffffffc00fc7947 */ /* 0x000fc0000383ffff */
[----:B------:R-:W-:-:S00]  /*8fc0*/  NOP ;  /* 0x0000000000007918 */ /* 0x000fc00000000000 */
        /* <DEDUP_REMOVED lines=11> */
.L_x_166:


//--------------------- .nv.global.init           --------------------------
	.section	.nv.global.init,"aw",@progbits
	.align	8
.nv.global.init:
	.type		aspectdev,@object
	.size		aspectdev,(xresdev - aspectdev)
aspectdev:
        /*0000*/ 	.byte	0x52, 0xd7, 0xda, 0xfb, 0x54, 0x55, 0xf5, 0x3f
	.type		xresdev,@object
	.size		xresdev,(yresdev - xresdev)
xresdev:
        /*0008*/ 	.byte	0x20, 0x03, 0x00, 0x00
	.type		yresdev,@object
	.size		yresdev,(.L_1 - yresdev)
yresdev:
        /*000c*/ 	.byte	0x58, 0x02, 0x00, 0x00
.L_1:


//--------------------- .nv.shared.reserved.0     --------------------------
	.section	.nv.shared.reserved.0,"aw",@nobits
	.weak		__nv_reservedSMEM_offset_0_alias
	.size		__nv_reservedSMEM_offset_0_alias, 0, 64
	.other		__nv_reservedSMEM_offset_0_alias,@"STO_CUDA_RESERVED_SHARED STV_DEFAULT"
__nv_reservedSMEM_offset_0_alias:
	.zero		0
	.zero		64


//--------------------- .nv.global                --------------------------
	.section	.nv.global,"aw",@nobits
	.align	8
.nv.global:
	.type		obj_listdev,@object
	.size		obj_listdev,(camdev - obj_listdev)
obj_listdev:
	.zero		8
	.type		camdev,@object
	.size		camdev,(lightsdev - camdev)
camdev:
	.zero		56
	.type		lightsdev,@object
	.size		lightsdev,(uranddev - lightsdev)
lightsdev:
	.zero		384
	.type		uranddev,@object
	.size		uranddev,(lnumdev - uranddev)
uranddev:
	.zero		24576
	.type		lnumdev,@object
	.size		lnumdev,(iranddev - lnumdev)
lnumdev:
	.zero		4
	.type		iranddev,@object
	.size		iranddev,(.L_8 - iranddev)
iranddev:
	.zero		4096
.L_8:


//--------------------- .nv.constant0._Z7render2PPjP14parallelPixelsi --------------------------
	.section	.nv.constant0._Z7render2PPjP14parallelPixelsi,"a",@progbits
	.sectionflags	@""
	.align	4
.nv.constant0._Z7render2PPjP14parallelPixelsi:
	.zero		916


//--------------------- SYMBOLS --------------------------

	.type		.nv.reservedSmem.offset0,@object
	.size		.nv.reservedSmem.offset0,0x4
